//
// Generated by NVIDIA NVVM Compiler
//
// Compiler Build ID: CL-36424714
// Cuda compilation tools, release 13.0, V13.0.88
// Based on NVVM 20.0.0
//

.version 9.0
.target sm_100
.address_size 64

	// .globl	_Z8sgemm_v1PfS_S_iii
// _ZZ8sgemm_v1PfS_S_iiiE3s_a has been demoted
// _ZZ8sgemm_v1PfS_S_iiiE3s_b has been demoted

.visible .entry _Z8sgemm_v1PfS_S_iii(
	.param .u64 .ptr .align 1 _Z8sgemm_v1PfS_S_iii_param_0,
	.param .u64 .ptr .align 1 _Z8sgemm_v1PfS_S_iii_param_1,
	.param .u64 .ptr .align 1 _Z8sgemm_v1PfS_S_iii_param_2,
	.param .u32 _Z8sgemm_v1PfS_S_iii_param_3,
	.param .u32 _Z8sgemm_v1PfS_S_iii_param_4,
	.param .u32 _Z8sgemm_v1PfS_S_iii_param_5
)
{
	.reg .pred 	%p<3>;
	.reg .b32 	%r<66>;
	.reg .b32 	%f<907>;
	.reg .b64 	%rd<24>;
	// demoted variable
	.shared .align 4 .b8 _ZZ8sgemm_v1PfS_S_iiiE3s_a[4096];
	// demoted variable
	.shared .align 4 .b8 _ZZ8sgemm_v1PfS_S_iiiE3s_b[4096];
	ld.param.u32 	%r17, [_Z8sgemm_v1PfS_S_iii_param_5];
	mov.u32 	%r18, %ctaid.x;
	mov.u32 	%r19, %ctaid.y;
	mov.u32 	%r1, %tid.x;
	mov.u32 	%r2, %tid.y;
	shl.b32 	%r3, %r19, 7;
	shl.b32 	%r4, %r18, 7;
	setp.lt.s32 	%p1, %r17, 1;
	mov.f32 	%f843, 0f00000000;
	mov.f32 	%f844, %f843;
	mov.f32 	%f845, %f843;
	mov.f32 	%f846, %f843;
	mov.f32 	%f847, %f843;
	mov.f32 	%f848, %f843;
	mov.f32 	%f849, %f843;
	mov.f32 	%f850, %f843;
	mov.f32 	%f851, %f843;
	mov.f32 	%f852, %f843;
	mov.f32 	%f853, %f843;
	mov.f32 	%f854, %f843;
	mov.f32 	%f855, %f843;
	mov.f32 	%f856, %f843;
	mov.f32 	%f857, %f843;
	mov.f32 	%f858, %f843;
	mov.f32 	%f859, %f843;
	mov.f32 	%f860, %f843;
	mov.f32 	%f861, %f843;
	mov.f32 	%f862, %f843;
	mov.f32 	%f863, %f843;
	mov.f32 	%f864, %f843;
	mov.f32 	%f865, %f843;
	mov.f32 	%f866, %f843;
	mov.f32 	%f867, %f843;
	mov.f32 	%f868, %f843;
	mov.f32 	%f869, %f843;
	mov.f32 	%f870, %f843;
	mov.f32 	%f871, %f843;
	mov.f32 	%f872, %f843;
	mov.f32 	%f873, %f843;
	mov.f32 	%f874, %f843;
	mov.f32 	%f875, %f843;
	mov.f32 	%f876, %f843;
	mov.f32 	%f877, %f843;
	mov.f32 	%f878, %f843;
	mov.f32 	%f879, %f843;
	mov.f32 	%f880, %f843;
	mov.f32 	%f881, %f843;
	mov.f32 	%f882, %f843;
	mov.f32 	%f883, %f843;
	mov.f32 	%f884, %f843;
	mov.f32 	%f885, %f843;
	mov.f32 	%f886, %f843;
	mov.f32 	%f887, %f843;
	mov.f32 	%f888, %f843;
	mov.f32 	%f889, %f843;
	mov.f32 	%f890, %f843;
	mov.f32 	%f891, %f843;
	mov.f32 	%f892, %f843;
	mov.f32 	%f893, %f843;
	mov.f32 	%f894, %f843;
	mov.f32 	%f895, %f843;
	mov.f32 	%f896, %f843;
	mov.f32 	%f897, %f843;
	mov.f32 	%f898, %f843;
	mov.f32 	%f899, %f843;
	mov.f32 	%f900, %f843;
	mov.f32 	%f901, %f843;
	mov.f32 	%f902, %f843;
	mov.f32 	%f903, %f843;
	mov.f32 	%f904, %f843;
	mov.f32 	%f905, %f843;
	mov.f32 	%f906, %f843;
	@%p1 bra 	$L__BB0_3;
	ld.param.u32 	%r60, [_Z8sgemm_v1PfS_S_iii_param_4];
	mov.u32 	%r20, %ntid.x;
	mad.lo.s32 	%r21, %r2, %r20, %r1;
	shr.u32 	%r22, %r21, 1;
	shl.b32 	%r23, %r21, 2;
	shr.u32 	%r24, %r21, 5;
	and.b32  	%r25, %r23, 124;
	add.s32 	%r26, %r17, 7;
	shr.u32 	%r27, %r26, 3;
	and.b32  	%r28, %r23, 4;
	add.s32 	%r29, %r3, %r22;
	shl.b32 	%r30, %r22, 5;
	mov.u32 	%r31, _ZZ8sgemm_v1PfS_S_iiiE3s_a;
	add.s32 	%r32, %r31, %r30;
	shl.b32 	%r33, %r21, 4;
	and.b32  	%r34, %r33, 16;
	add.s32 	%r5, %r32, %r34;
	shl.b32 	%r35, %r24, 9;
	mov.u32 	%r36, _ZZ8sgemm_v1PfS_S_iiiE3s_b;
	add.s32 	%r37, %r36, %r35;
	and.b32  	%r38, %r33, 496;
	add.s32 	%r6, %r37, %r38;
	neg.s32 	%r65, %r27;
	mad.lo.s32 	%r64, %r17, %r29, %r28;
	mad.lo.s32 	%r39, %r60, %r24, %r4;
	add.s32 	%r63, %r39, %r25;
	mov.f32 	%f843, 0f00000000;
$L__BB0_2:
	ld.param.u32 	%r61, [_Z8sgemm_v1PfS_S_iii_param_4];
	ld.param.u64 	%rd22, [_Z8sgemm_v1PfS_S_iii_param_1];
	ld.param.u64 	%rd21, [_Z8sgemm_v1PfS_S_iii_param_0];
	mul.wide.s32 	%rd4, %r64, 4;
	cvta.to.global.u64 	%rd5, %rd21;
	add.s64 	%rd6, %rd5, %rd4;
	ld.global.nc.v4.f32 	{%f195, %f196, %f197, %f198}, [%rd6];
	st.shared.v4.f32 	[%r5], {%f195, %f196, %f197, %f198};
	cvta.to.global.u64 	%rd7, %rd22;
	mul.wide.s32 	%rd8, %r63, 4;
	add.s64 	%rd9, %rd7, %rd8;
	ld.global.nc.v4.f32 	{%f199, %f200, %f201, %f202}, [%rd9];
	st.shared.v4.f32 	[%r6], {%f199, %f200, %f201, %f202};
	bar.sync 	0;
	mov.u32 	%r40, %tid.y;
	shl.b32 	%r41, %r40, 8;
	mov.u32 	%r42, _ZZ8sgemm_v1PfS_S_iiiE3s_a;
	add.s32 	%r43, %r42, %r41;
	ld.shared.f32 	%f203, [%r43];
	mov.u32 	%r44, %tid.x;
	shl.b32 	%r45, %r44, 5;
	mov.u32 	%r46, _ZZ8sgemm_v1PfS_S_iiiE3s_b;
	add.s32 	%r47, %r46, %r45;
	ld.shared.f32 	%f204, [%r47];
	fma.rn.f32 	%f205, %f203, %f204, %f906;
	ld.shared.f32 	%f206, [%r47+4];
	fma.rn.f32 	%f207, %f203, %f206, %f905;
	ld.shared.f32 	%f208, [%r47+8];
	fma.rn.f32 	%f209, %f203, %f208, %f904;
	ld.shared.f32 	%f210, [%r47+12];
	fma.rn.f32 	%f211, %f203, %f210, %f903;
	ld.shared.f32 	%f212, [%r47+16];
	fma.rn.f32 	%f213, %f203, %f212, %f902;
	ld.shared.f32 	%f214, [%r47+20];
	fma.rn.f32 	%f215, %f203, %f214, %f901;
	ld.shared.f32 	%f216, [%r47+24];
	fma.rn.f32 	%f217, %f203, %f216, %f900;
	ld.shared.f32 	%f218, [%r47+28];
	fma.rn.f32 	%f219, %f203, %f218, %f899;
	ld.shared.f32 	%f220, [%r43+32];
	fma.rn.f32 	%f221, %f220, %f204, %f898;
	fma.rn.f32 	%f222, %f220, %f206, %f897;
	fma.rn.f32 	%f223, %f220, %f208, %f896;
	fma.rn.f32 	%f224, %f220, %f210, %f895;
	fma.rn.f32 	%f225, %f220, %f212, %f894;
	fma.rn.f32 	%f226, %f220, %f214, %f893;
	fma.rn.f32 	%f227, %f220, %f216, %f892;
	fma.rn.f32 	%f228, %f220, %f218, %f891;
	ld.shared.f32 	%f229, [%r43+64];
	fma.rn.f32 	%f230, %f229, %f204, %f890;
	fma.rn.f32 	%f231, %f229, %f206, %f889;
	fma.rn.f32 	%f232, %f229, %f208, %f888;
	fma.rn.f32 	%f233, %f229, %f210, %f887;
	fma.rn.f32 	%f234, %f229, %f212, %f886;
	fma.rn.f32 	%f235, %f229, %f214, %f885;
	fma.rn.f32 	%f236, %f229, %f216, %f884;
	fma.rn.f32 	%f237, %f229, %f218, %f883;
	ld.shared.f32 	%f238, [%r43+96];
	fma.rn.f32 	%f239, %f238, %f204, %f882;
	fma.rn.f32 	%f240, %f238, %f206, %f881;
	fma.rn.f32 	%f241, %f238, %f208, %f880;
	fma.rn.f32 	%f242, %f238, %f210, %f879;
	fma.rn.f32 	%f243, %f238, %f212, %f878;
	fma.rn.f32 	%f244, %f238, %f214, %f877;
	fma.rn.f32 	%f245, %f238, %f216, %f876;
	fma.rn.f32 	%f246, %f238, %f218, %f875;
	ld.shared.f32 	%f247, [%r43+128];
	fma.rn.f32 	%f248, %f247, %f204, %f874;
	fma.rn.f32 	%f249, %f247, %f206, %f873;
	fma.rn.f32 	%f250, %f247, %f208, %f872;
	fma.rn.f32 	%f251, %f247, %f210, %f871;
	fma.rn.f32 	%f252, %f247, %f212, %f870;
	fma.rn.f32 	%f253, %f247, %f214, %f869;
	fma.rn.f32 	%f254, %f247, %f216, %f868;
	fma.rn.f32 	%f255, %f247, %f218, %f867;
	ld.shared.f32 	%f256, [%r43+160];
	fma.rn.f32 	%f257, %f256, %f204, %f866;
	fma.rn.f32 	%f258, %f256, %f206, %f865;
	fma.rn.f32 	%f259, %f256, %f208, %f864;
	fma.rn.f32 	%f260, %f256, %f210, %f863;
	fma.rn.f32 	%f261, %f256, %f212, %f862;
	fma.rn.f32 	%f262, %f256, %f214, %f861;
	fma.rn.f32 	%f263, %f256, %f216, %f860;
	fma.rn.f32 	%f264, %f256, %f218, %f859;
	ld.shared.f32 	%f265, [%r43+192];
	fma.rn.f32 	%f266, %f265, %f204, %f858;
	fma.rn.f32 	%f267, %f265, %f206, %f857;
	fma.rn.f32 	%f268, %f265, %f208, %f856;
	fma.rn.f32 	%f269, %f265, %f210, %f855;
	fma.rn.f32 	%f270, %f265, %f212, %f854;
	fma.rn.f32 	%f271, %f265, %f214, %f853;
	fma.rn.f32 	%f272, %f265, %f216, %f852;
	fma.rn.f32 	%f273, %f265, %f218, %f851;
	ld.shared.f32 	%f274, [%r43+224];
	fma.rn.f32 	%f275, %f274, %f204, %f850;
	fma.rn.f32 	%f276, %f274, %f206, %f849;
	fma.rn.f32 	%f277, %f274, %f208, %f848;
	fma.rn.f32 	%f278, %f274, %f210, %f847;
	fma.rn.f32 	%f279, %f274, %f212, %f846;
	fma.rn.f32 	%f280, %f274, %f214, %f845;
	fma.rn.f32 	%f281, %f274, %f216, %f844;
	fma.rn.f32 	%f282, %f274, %f218, %f843;
	ld.shared.f32 	%f283, [%r43+4];
	ld.shared.f32 	%f284, [%r47+512];
	fma.rn.f32 	%f285, %f283, %f284, %f205;
	ld.shared.f32 	%f286, [%r47+516];
	fma.rn.f32 	%f287, %f283, %f286, %f207;
	ld.shared.f32 	%f288, [%r47+520];
	fma.rn.f32 	%f289, %f283, %f288, %f209;
	ld.shared.f32 	%f290, [%r47+524];
	fma.rn.f32 	%f291, %f283, %f290, %f211;
	ld.shared.f32 	%f292, [%r47+528];
	fma.rn.f32 	%f293, %f283, %f292, %f213;
	ld.shared.f32 	%f294, [%r47+532];
	fma.rn.f32 	%f295, %f283, %f294, %f215;
	ld.shared.f32 	%f296, [%r47+536];
	fma.rn.f32 	%f297, %f283, %f296, %f217;
	ld.shared.f32 	%f298, [%r47+540];
	fma.rn.f32 	%f299, %f283, %f298, %f219;
	ld.shared.f32 	%f300, [%r43+36];
	fma.rn.f32 	%f301, %f300, %f284, %f221;
	fma.rn.f32 	%f302, %f300, %f286, %f222;
	fma.rn.f32 	%f303, %f300, %f288, %f223;
	fma.rn.f32 	%f304, %f300, %f290, %f224;
	fma.rn.f32 	%f305, %f300, %f292, %f225;
	fma.rn.f32 	%f306, %f300, %f294, %f226;
	fma.rn.f32 	%f307, %f300, %f296, %f227;
	fma.rn.f32 	%f308, %f300, %f298, %f228;
	ld.shared.f32 	%f309, [%r43+68];
	fma.rn.f32 	%f310, %f309, %f284, %f230;
	fma.rn.f32 	%f311, %f309, %f286, %f231;
	fma.rn.f32 	%f312, %f309, %f288, %f232;
	fma.rn.f32 	%f313, %f309, %f290, %f233;
	fma.rn.f32 	%f314, %f309, %f292, %f234;
	fma.rn.f32 	%f315, %f309, %f294, %f235;
	fma.rn.f32 	%f316, %f309, %f296, %f236;
	fma.rn.f32 	%f317, %f309, %f298, %f237;
	ld.shared.f32 	%f318, [%r43+100];
	fma.rn.f32 	%f319, %f318, %f284, %f239;
	fma.rn.f32 	%f320, %f318, %f286, %f240;
	fma.rn.f32 	%f321, %f318, %f288, %f241;
	fma.rn.f32 	%f322, %f318, %f290, %f242;
	fma.rn.f32 	%f323, %f318, %f292, %f243;
	fma.rn.f32 	%f324, %f318, %f294, %f244;
	fma.rn.f32 	%f325, %f318, %f296, %f245;
	fma.rn.f32 	%f326, %f318, %f298, %f246;
	ld.shared.f32 	%f327, [%r43+132];
	fma.rn.f32 	%f328, %f327, %f284, %f248;
	fma.rn.f32 	%f329, %f327, %f286, %f249;
	fma.rn.f32 	%f330, %f327, %f288, %f250;
	fma.rn.f32 	%f331, %f327, %f290, %f251;
	fma.rn.f32 	%f332, %f327, %f292, %f252;
	fma.rn.f32 	%f333, %f327, %f294, %f253;
	fma.rn.f32 	%f334, %f327, %f296, %f254;
	fma.rn.f32 	%f335, %f327, %f298, %f255;
	ld.shared.f32 	%f336, [%r43+164];
	fma.rn.f32 	%f337, %f336, %f284, %f257;
	fma.rn.f32 	%f338, %f336, %f286, %f258;
	fma.rn.f32 	%f339, %f336, %f288, %f259;
	fma.rn.f32 	%f340, %f336, %f290, %f260;
	fma.rn.f32 	%f341, %f336, %f292, %f261;
	fma.rn.f32 	%f342, %f336, %f294, %f262;
	fma.rn.f32 	%f343, %f336, %f296, %f263;
	fma.rn.f32 	%f344, %f336, %f298, %f264;
	ld.shared.f32 	%f345, [%r43+196];
	fma.rn.f32 	%f346, %f345, %f284, %f266;
	fma.rn.f32 	%f347, %f345, %f286, %f267;
	fma.rn.f32 	%f348, %f345, %f288, %f268;
	fma.rn.f32 	%f349, %f345, %f290, %f269;
	fma.rn.f32 	%f350, %f345, %f292, %f270;
	fma.rn.f32 	%f351, %f345, %f294, %f271;
	fma.rn.f32 	%f352, %f345, %f296, %f272;
	fma.rn.f32 	%f353, %f345, %f298, %f273;
	ld.shared.f32 	%f354, [%r43+228];
	fma.rn.f32 	%f355, %f354, %f284, %f275;
	fma.rn.f32 	%f356, %f354, %f286, %f276;
	fma.rn.f32 	%f357, %f354, %f288, %f277;
	fma.rn.f32 	%f358, %f354, %f290, %f278;
	fma.rn.f32 	%f359, %f354, %f292, %f279;
	fma.rn.f32 	%f360, %f354, %f294, %f280;
	fma.rn.f32 	%f361, %f354, %f296, %f281;
	fma.rn.f32 	%f362, %f354, %f298, %f282;
	ld.shared.f32 	%f363, [%r43+8];
	ld.shared.f32 	%f364, [%r47+1024];
	fma.rn.f32 	%f365, %f363, %f364, %f285;
	ld.shared.f32 	%f366, [%r47+1028];
	fma.rn.f32 	%f367, %f363, %f366, %f287;
	ld.shared.f32 	%f368, [%r47+1032];
	fma.rn.f32 	%f369, %f363, %f368, %f289;
	ld.shared.f32 	%f370, [%r47+1036];
	fma.rn.f32 	%f371, %f363, %f370, %f291;
	ld.shared.f32 	%f372, [%r47+1040];
	fma.rn.f32 	%f373, %f363, %f372, %f293;
	ld.shared.f32 	%f374, [%r47+1044];
	fma.rn.f32 	%f375, %f363, %f374, %f295;
	ld.shared.f32 	%f376, [%r47+1048];
	fma.rn.f32 	%f377, %f363, %f376, %f297;
	ld.shared.f32 	%f378, [%r47+1052];
	fma.rn.f32 	%f379, %f363, %f378, %f299;
	ld.shared.f32 	%f380, [%r43+40];
	fma.rn.f32 	%f381, %f380, %f364, %f301;
	fma.rn.f32 	%f382, %f380, %f366, %f302;
	fma.rn.f32 	%f383, %f380, %f368, %f303;
	fma.rn.f32 	%f384, %f380, %f370, %f304;
	fma.rn.f32 	%f385, %f380, %f372, %f305;
	fma.rn.f32 	%f386, %f380, %f374, %f306;
	fma.rn.f32 	%f387, %f380, %f376, %f307;
	fma.rn.f32 	%f388, %f380, %f378, %f308;
	ld.shared.f32 	%f389, [%r43+72];
	fma.rn.f32 	%f390, %f389, %f364, %f310;
	fma.rn.f32 	%f391, %f389, %f366, %f311;
	fma.rn.f32 	%f392, %f389, %f368, %f312;
	fma.rn.f32 	%f393, %f389, %f370, %f313;
	fma.rn.f32 	%f394, %f389, %f372, %f314;
	fma.rn.f32 	%f395, %f389, %f374, %f315;
	fma.rn.f32 	%f396, %f389, %f376, %f316;
	fma.rn.f32 	%f397, %f389, %f378, %f317;
	ld.shared.f32 	%f398, [%r43+104];
	fma.rn.f32 	%f399, %f398, %f364, %f319;
	fma.rn.f32 	%f400, %f398, %f366, %f320;
	fma.rn.f32 	%f401, %f398, %f368, %f321;
	fma.rn.f32 	%f402, %f398, %f370, %f322;
	fma.rn.f32 	%f403, %f398, %f372, %f323;
	fma.rn.f32 	%f404, %f398, %f374, %f324;
	fma.rn.f32 	%f405, %f398, %f376, %f325;
	fma.rn.f32 	%f406, %f398, %f378, %f326;
	ld.shared.f32 	%f407, [%r43+136];
	fma.rn.f32 	%f408, %f407, %f364, %f328;
	fma.rn.f32 	%f409, %f407, %f366, %f329;
	fma.rn.f32 	%f410, %f407, %f368, %f330;
	fma.rn.f32 	%f411, %f407, %f370, %f331;
	fma.rn.f32 	%f412, %f407, %f372, %f332;
	fma.rn.f32 	%f413, %f407, %f374, %f333;
	fma.rn.f32 	%f414, %f407, %f376, %f334;
	fma.rn.f32 	%f415, %f407, %f378, %f335;
	ld.shared.f32 	%f416, [%r43+168];
	fma.rn.f32 	%f417, %f416, %f364, %f337;
	fma.rn.f32 	%f418, %f416, %f366, %f338;
	fma.rn.f32 	%f419, %f416, %f368, %f339;
	fma.rn.f32 	%f420, %f416, %f370, %f340;
	fma.rn.f32 	%f421, %f416, %f372, %f341;
	fma.rn.f32 	%f422, %f416, %f374, %f342;
	fma.rn.f32 	%f423, %f416, %f376, %f343;
	fma.rn.f32 	%f424, %f416, %f378, %f344;
	ld.shared.f32 	%f425, [%r43+200];
	fma.rn.f32 	%f426, %f425, %f364, %f346;
	fma.rn.f32 	%f427, %f425, %f366, %f347;
	fma.rn.f32 	%f428, %f425, %f368, %f348;
	fma.rn.f32 	%f429, %f425, %f370, %f349;
	fma.rn.f32 	%f430, %f425, %f372, %f350;
	fma.rn.f32 	%f431, %f425, %f374, %f351;
	fma.rn.f32 	%f432, %f425, %f376, %f352;
	fma.rn.f32 	%f433, %f425, %f378, %f353;
	ld.shared.f32 	%f434, [%r43+232];
	fma.rn.f32 	%f435, %f434, %f364, %f355;
	fma.rn.f32 	%f436, %f434, %f366, %f356;
	fma.rn.f32 	%f437, %f434, %f368, %f357;
	fma.rn.f32 	%f438, %f434, %f370, %f358;
	fma.rn.f32 	%f439, %f434, %f372, %f359;
	fma.rn.f32 	%f440, %f434, %f374, %f360;
	fma.rn.f32 	%f441, %f434, %f376, %f361;
	fma.rn.f32 	%f442, %f434, %f378, %f362;
	ld.shared.f32 	%f443, [%r43+12];
	ld.shared.f32 	%f444, [%r47+1536];
	fma.rn.f32 	%f445, %f443, %f444, %f365;
	ld.shared.f32 	%f446, [%r47+1540];
	fma.rn.f32 	%f447, %f443, %f446, %f367;
	ld.shared.f32 	%f448, [%r47+1544];
	fma.rn.f32 	%f449, %f443, %f448, %f369;
	ld.shared.f32 	%f450, [%r47+1548];
	fma.rn.f32 	%f451, %f443, %f450, %f371;
	ld.shared.f32 	%f452, [%r47+1552];
	fma.rn.f32 	%f453, %f443, %f452, %f373;
	ld.shared.f32 	%f454, [%r47+1556];
	fma.rn.f32 	%f455, %f443, %f454, %f375;
	ld.shared.f32 	%f456, [%r47+1560];
	fma.rn.f32 	%f457, %f443, %f456, %f377;
	ld.shared.f32 	%f458, [%r47+1564];
	fma.rn.f32 	%f459, %f443, %f458, %f379;
	ld.shared.f32 	%f460, [%r43+44];
	fma.rn.f32 	%f461, %f460, %f444, %f381;
	fma.rn.f32 	%f462, %f460, %f446, %f382;
	fma.rn.f32 	%f463, %f460, %f448, %f383;
	fma.rn.f32 	%f464, %f460, %f450, %f384;
	fma.rn.f32 	%f465, %f460, %f452, %f385;
	fma.rn.f32 	%f466, %f460, %f454, %f386;
	fma.rn.f32 	%f467, %f460, %f456, %f387;
	fma.rn.f32 	%f468, %f460, %f458, %f388;
	ld.shared.f32 	%f469, [%r43+76];
	fma.rn.f32 	%f470, %f469, %f444, %f390;
	fma.rn.f32 	%f471, %f469, %f446, %f391;
	fma.rn.f32 	%f472, %f469, %f448, %f392;
	fma.rn.f32 	%f473, %f469, %f450, %f393;
	fma.rn.f32 	%f474, %f469, %f452, %f394;
	fma.rn.f32 	%f475, %f469, %f454, %f395;
	fma.rn.f32 	%f476, %f469, %f456, %f396;
	fma.rn.f32 	%f477, %f469, %f458, %f397;
	ld.shared.f32 	%f478, [%r43+108];
	fma.rn.f32 	%f479, %f478, %f444, %f399;
	fma.rn.f32 	%f480, %f478, %f446, %f400;
	fma.rn.f32 	%f481, %f478, %f448, %f401;
	fma.rn.f32 	%f482, %f478, %f450, %f402;
	fma.rn.f32 	%f483, %f478, %f452, %f403;
	fma.rn.f32 	%f484, %f478, %f454, %f404;
	fma.rn.f32 	%f485, %f478, %f456, %f405;
	fma.rn.f32 	%f486, %f478, %f458, %f406;
	ld.shared.f32 	%f487, [%r43+140];
	fma.rn.f32 	%f488, %f487, %f444, %f408;
	fma.rn.f32 	%f489, %f487, %f446, %f409;
	fma.rn.f32 	%f490, %f487, %f448, %f410;
	fma.rn.f32 	%f491, %f487, %f450, %f411;
	fma.rn.f32 	%f492, %f487, %f452, %f412;
	fma.rn.f32 	%f493, %f487, %f454, %f413;
	fma.rn.f32 	%f494, %f487, %f456, %f414;
	fma.rn.f32 	%f495, %f487, %f458, %f415;
	ld.shared.f32 	%f496, [%r43+172];
	fma.rn.f32 	%f497, %f496, %f444, %f417;
	fma.rn.f32 	%f498, %f496, %f446, %f418;
	fma.rn.f32 	%f499, %f496, %f448, %f419;
	fma.rn.f32 	%f500, %f496, %f450, %f420;
	fma.rn.f32 	%f501, %f496, %f452, %f421;
	fma.rn.f32 	%f502, %f496, %f454, %f422;
	fma.rn.f32 	%f503, %f496, %f456, %f423;
	fma.rn.f32 	%f504, %f496, %f458, %f424;
	ld.shared.f32 	%f505, [%r43+204];
	fma.rn.f32 	%f506, %f505, %f444, %f426;
	fma.rn.f32 	%f507, %f505, %f446, %f427;
	fma.rn.f32 	%f508, %f505, %f448, %f428;
	fma.rn.f32 	%f509, %f505, %f450, %f429;
	fma.rn.f32 	%f510, %f505, %f452, %f430;
	fma.rn.f32 	%f511, %f505, %f454, %f431;
	fma.rn.f32 	%f512, %f505, %f456, %f432;
	fma.rn.f32 	%f513, %f505, %f458, %f433;
	ld.shared.f32 	%f514, [%r43+236];
	fma.rn.f32 	%f515, %f514, %f444, %f435;
	fma.rn.f32 	%f516, %f514, %f446, %f436;
	fma.rn.f32 	%f517, %f514, %f448, %f437;
	fma.rn.f32 	%f518, %f514, %f450, %f438;
	fma.rn.f32 	%f519, %f514, %f452, %f439;
	fma.rn.f32 	%f520, %f514, %f454, %f440;
	fma.rn.f32 	%f521, %f514, %f456, %f441;
	fma.rn.f32 	%f522, %f514, %f458, %f442;
	ld.shared.f32 	%f523, [%r43+16];
	ld.shared.f32 	%f524, [%r47+2048];
	fma.rn.f32 	%f525, %f523, %f524, %f445;
	ld.shared.f32 	%f526, [%r47+2052];
	fma.rn.f32 	%f527, %f523, %f526, %f447;
	ld.shared.f32 	%f528, [%r47+2056];
	fma.rn.f32 	%f529, %f523, %f528, %f449;
	ld.shared.f32 	%f530, [%r47+2060];
	fma.rn.f32 	%f531, %f523, %f530, %f451;
	ld.shared.f32 	%f532, [%r47+2064];
	fma.rn.f32 	%f533, %f523, %f532, %f453;
	ld.shared.f32 	%f534, [%r47+2068];
	fma.rn.f32 	%f535, %f523, %f534, %f455;
	ld.shared.f32 	%f536, [%r47+2072];
	fma.rn.f32 	%f537, %f523, %f536, %f457;
	ld.shared.f32 	%f538, [%r47+2076];
	fma.rn.f32 	%f539, %f523, %f538, %f459;
	ld.shared.f32 	%f540, [%r43+48];
	fma.rn.f32 	%f541, %f540, %f524, %f461;
	fma.rn.f32 	%f542, %f540, %f526, %f462;
	fma.rn.f32 	%f543, %f540, %f528, %f463;
	fma.rn.f32 	%f544, %f540, %f530, %f464;
	fma.rn.f32 	%f545, %f540, %f532, %f465;
	fma.rn.f32 	%f546, %f540, %f534, %f466;
	fma.rn.f32 	%f547, %f540, %f536, %f467;
	fma.rn.f32 	%f548, %f540, %f538, %f468;
	ld.shared.f32 	%f549, [%r43+80];
	fma.rn.f32 	%f550, %f549, %f524, %f470;
	fma.rn.f32 	%f551, %f549, %f526, %f471;
	fma.rn.f32 	%f552, %f549, %f528, %f472;
	fma.rn.f32 	%f553, %f549, %f530, %f473;
	fma.rn.f32 	%f554, %f549, %f532, %f474;
	fma.rn.f32 	%f555, %f549, %f534, %f475;
	fma.rn.f32 	%f556, %f549, %f536, %f476;
	fma.rn.f32 	%f557, %f549, %f538, %f477;
	ld.shared.f32 	%f558, [%r43+112];
	fma.rn.f32 	%f559, %f558, %f524, %f479;
	fma.rn.f32 	%f560, %f558, %f526, %f480;
	fma.rn.f32 	%f561, %f558, %f528, %f481;
	fma.rn.f32 	%f562, %f558, %f530, %f482;
	fma.rn.f32 	%f563, %f558, %f532, %f483;
	fma.rn.f32 	%f564, %f558, %f534, %f484;
	fma.rn.f32 	%f565, %f558, %f536, %f485;
	fma.rn.f32 	%f566, %f558, %f538, %f486;
	ld.shared.f32 	%f567, [%r43+144];
	fma.rn.f32 	%f568, %f567, %f524, %f488;
	fma.rn.f32 	%f569, %f567, %f526, %f489;
	fma.rn.f32 	%f570, %f567, %f528, %f490;
	fma.rn.f32 	%f571, %f567, %f530, %f491;
	fma.rn.f32 	%f572, %f567, %f532, %f492;
	fma.rn.f32 	%f573, %f567, %f534, %f493;
	fma.rn.f32 	%f574, %f567, %f536, %f494;
	fma.rn.f32 	%f575, %f567, %f538, %f495;
	ld.shared.f32 	%f576, [%r43+176];
	fma.rn.f32 	%f577, %f576, %f524, %f497;
	fma.rn.f32 	%f578, %f576, %f526, %f498;
	fma.rn.f32 	%f579, %f576, %f528, %f499;
	fma.rn.f32 	%f580, %f576, %f530, %f500;
	fma.rn.f32 	%f581, %f576, %f532, %f501;
	fma.rn.f32 	%f582, %f576, %f534, %f502;
	fma.rn.f32 	%f583, %f576, %f536, %f503;
	fma.rn.f32 	%f584, %f576, %f538, %f504;
	ld.shared.f32 	%f585, [%r43+208];
	fma.rn.f32 	%f586, %f585, %f524, %f506;
	fma.rn.f32 	%f587, %f585, %f526, %f507;
	fma.rn.f32 	%f588, %f585, %f528, %f508;
	fma.rn.f32 	%f589, %f585, %f530, %f509;
	fma.rn.f32 	%f590, %f585, %f532, %f510;
	fma.rn.f32 	%f591, %f585, %f534, %f511;
	fma.rn.f32 	%f592, %f585, %f536, %f512;
	fma.rn.f32 	%f593, %f585, %f538, %f513;
	ld.shared.f32 	%f594, [%r43+240];
	fma.rn.f32 	%f595, %f594, %f524, %f515;
	fma.rn.f32 	%f596, %f594, %f526, %f516;
	fma.rn.f32 	%f597, %f594, %f528, %f517;
	fma.rn.f32 	%f598, %f594, %f530, %f518;
	fma.rn.f32 	%f599, %f594, %f532, %f519;
	fma.rn.f32 	%f600, %f594, %f534, %f520;
	fma.rn.f32 	%f601, %f594, %f536, %f521;
	fma.rn.f32 	%f602, %f594, %f538, %f522;
	ld.shared.f32 	%f603, [%r43+20];
	ld.shared.f32 	%f604, [%r47+2560];
	fma.rn.f32 	%f605, %f603, %f604, %f525;
	ld.shared.f32 	%f606, [%r47+2564];
	fma.rn.f32 	%f607, %f603, %f606, %f527;
	ld.shared.f32 	%f608, [%r47+2568];
	fma.rn.f32 	%f609, %f603, %f608, %f529;
	ld.shared.f32 	%f610, [%r47+2572];
	fma.rn.f32 	%f611, %f603, %f610, %f531;
	ld.shared.f32 	%f612, [%r47+2576];
	fma.rn.f32 	%f613, %f603, %f612, %f533;
	ld.shared.f32 	%f614, [%r47+2580];
	fma.rn.f32 	%f615, %f603, %f614, %f535;
	ld.shared.f32 	%f616, [%r47+2584];
	fma.rn.f32 	%f617, %f603, %f616, %f537;
	ld.shared.f32 	%f618, [%r47+2588];
	fma.rn.f32 	%f619, %f603, %f618, %f539;
	ld.shared.f32 	%f620, [%r43+52];
	fma.rn.f32 	%f621, %f620, %f604, %f541;
	fma.rn.f32 	%f622, %f620, %f606, %f542;
	fma.rn.f32 	%f623, %f620, %f608, %f543;
	fma.rn.f32 	%f624, %f620, %f610, %f544;
	fma.rn.f32 	%f625, %f620, %f612, %f545;
	fma.rn.f32 	%f626, %f620, %f614, %f546;
	fma.rn.f32 	%f627, %f620, %f616, %f547;
	fma.rn.f32 	%f628, %f620, %f618, %f548;
	ld.shared.f32 	%f629, [%r43+84];
	fma.rn.f32 	%f630, %f629, %f604, %f550;
	fma.rn.f32 	%f631, %f629, %f606, %f551;
	fma.rn.f32 	%f632, %f629, %f608, %f552;
	fma.rn.f32 	%f633, %f629, %f610, %f553;
	fma.rn.f32 	%f634, %f629, %f612, %f554;
	fma.rn.f32 	%f635, %f629, %f614, %f555;
	fma.rn.f32 	%f636, %f629, %f616, %f556;
	fma.rn.f32 	%f637, %f629, %f618, %f557;
	ld.shared.f32 	%f638, [%r43+116];
	fma.rn.f32 	%f639, %f638, %f604, %f559;
	fma.rn.f32 	%f640, %f638, %f606, %f560;
	fma.rn.f32 	%f641, %f638, %f608, %f561;
	fma.rn.f32 	%f642, %f638, %f610, %f562;
	fma.rn.f32 	%f643, %f638, %f612, %f563;
	fma.rn.f32 	%f644, %f638, %f614, %f564;
	fma.rn.f32 	%f645, %f638, %f616, %f565;
	fma.rn.f32 	%f646, %f638, %f618, %f566;
	ld.shared.f32 	%f647, [%r43+148];
	fma.rn.f32 	%f648, %f647, %f604, %f568;
	fma.rn.f32 	%f649, %f647, %f606, %f569;
	fma.rn.f32 	%f650, %f647, %f608, %f570;
	fma.rn.f32 	%f651, %f647, %f610, %f571;
	fma.rn.f32 	%f652, %f647, %f612, %f572;
	fma.rn.f32 	%f653, %f647, %f614, %f573;
	fma.rn.f32 	%f654, %f647, %f616, %f574;
	fma.rn.f32 	%f655, %f647, %f618, %f575;
	ld.shared.f32 	%f656, [%r43+180];
	fma.rn.f32 	%f657, %f656, %f604, %f577;
	fma.rn.f32 	%f658, %f656, %f606, %f578;
	fma.rn.f32 	%f659, %f656, %f608, %f579;
	fma.rn.f32 	%f660, %f656, %f610, %f580;
	fma.rn.f32 	%f661, %f656, %f612, %f581;
	fma.rn.f32 	%f662, %f656, %f614, %f582;
	fma.rn.f32 	%f663, %f656, %f616, %f583;
	fma.rn.f32 	%f664, %f656, %f618, %f584;
	ld.shared.f32 	%f665, [%r43+212];
	fma.rn.f32 	%f666, %f665, %f604, %f586;
	fma.rn.f32 	%f667, %f665, %f606, %f587;
	fma.rn.f32 	%f668, %f665, %f608, %f588;
	fma.rn.f32 	%f669, %f665, %f610, %f589;
	fma.rn.f32 	%f670, %f665, %f612, %f590;
	fma.rn.f32 	%f671, %f665, %f614, %f591;
	fma.rn.f32 	%f672, %f665, %f616, %f592;
	fma.rn.f32 	%f673, %f665, %f618, %f593;
	ld.shared.f32 	%f674, [%r43+244];
	fma.rn.f32 	%f675, %f674, %f604, %f595;
	fma.rn.f32 	%f676, %f674, %f606, %f596;
	fma.rn.f32 	%f677, %f674, %f608, %f597;
	fma.rn.f32 	%f678, %f674, %f610, %f598;
	fma.rn.f32 	%f679, %f674, %f612, %f599;
	fma.rn.f32 	%f680, %f674, %f614, %f600;
	fma.rn.f32 	%f681, %f674, %f616, %f601;
	fma.rn.f32 	%f682, %f674, %f618, %f602;
	ld.shared.f32 	%f683, [%r43+24];
	ld.shared.f32 	%f684, [%r47+3072];
	fma.rn.f32 	%f685, %f683, %f684, %f605;
	ld.shared.f32 	%f686, [%r47+3076];
	fma.rn.f32 	%f687, %f683, %f686, %f607;
	ld.shared.f32 	%f688, [%r47+3080];
	fma.rn.f32 	%f689, %f683, %f688, %f609;
	ld.shared.f32 	%f690, [%r47+3084];
	fma.rn.f32 	%f691, %f683, %f690, %f611;
	ld.shared.f32 	%f692, [%r47+3088];
	fma.rn.f32 	%f693, %f683, %f692, %f613;
	ld.shared.f32 	%f694, [%r47+3092];
	fma.rn.f32 	%f695, %f683, %f694, %f615;
	ld.shared.f32 	%f696, [%r47+3096];
	fma.rn.f32 	%f697, %f683, %f696, %f617;
	ld.shared.f32 	%f698, [%r47+3100];
	fma.rn.f32 	%f699, %f683, %f698, %f619;
	ld.shared.f32 	%f700, [%r43+56];
	fma.rn.f32 	%f701, %f700, %f684, %f621;
	fma.rn.f32 	%f702, %f700, %f686, %f622;
	fma.rn.f32 	%f703, %f700, %f688, %f623;
	fma.rn.f32 	%f704, %f700, %f690, %f624;
	fma.rn.f32 	%f705, %f700, %f692, %f625;
	fma.rn.f32 	%f706, %f700, %f694, %f626;
	fma.rn.f32 	%f707, %f700, %f696, %f627;
	fma.rn.f32 	%f708, %f700, %f698, %f628;
	ld.shared.f32 	%f709, [%r43+88];
	fma.rn.f32 	%f710, %f709, %f684, %f630;
	fma.rn.f32 	%f711, %f709, %f686, %f631;
	fma.rn.f32 	%f712, %f709, %f688, %f632;
	fma.rn.f32 	%f713, %f709, %f690, %f633;
	fma.rn.f32 	%f714, %f709, %f692, %f634;
	fma.rn.f32 	%f715, %f709, %f694, %f635;
	fma.rn.f32 	%f716, %f709, %f696, %f636;
	fma.rn.f32 	%f717, %f709, %f698, %f637;
	ld.shared.f32 	%f718, [%r43+120];
	fma.rn.f32 	%f719, %f718, %f684, %f639;
	fma.rn.f32 	%f720, %f718, %f686, %f640;
	fma.rn.f32 	%f721, %f718, %f688, %f641;
	fma.rn.f32 	%f722, %f718, %f690, %f642;
	fma.rn.f32 	%f723, %f718, %f692, %f643;
	fma.rn.f32 	%f724, %f718, %f694, %f644;
	fma.rn.f32 	%f725, %f718, %f696, %f645;
	fma.rn.f32 	%f726, %f718, %f698, %f646;
	ld.shared.f32 	%f727, [%r43+152];
	fma.rn.f32 	%f728, %f727, %f684, %f648;
	fma.rn.f32 	%f729, %f727, %f686, %f649;
	fma.rn.f32 	%f730, %f727, %f688, %f650;
	fma.rn.f32 	%f731, %f727, %f690, %f651;
	fma.rn.f32 	%f732, %f727, %f692, %f652;
	fma.rn.f32 	%f733, %f727, %f694, %f653;
	fma.rn.f32 	%f734, %f727, %f696, %f654;
	fma.rn.f32 	%f735, %f727, %f698, %f655;
	ld.shared.f32 	%f736, [%r43+184];
	fma.rn.f32 	%f737, %f736, %f684, %f657;
	fma.rn.f32 	%f738, %f736, %f686, %f658;
	fma.rn.f32 	%f739, %f736, %f688, %f659;
	fma.rn.f32 	%f740, %f736, %f690, %f660;
	fma.rn.f32 	%f741, %f736, %f692, %f661;
	fma.rn.f32 	%f742, %f736, %f694, %f662;
	fma.rn.f32 	%f743, %f736, %f696, %f663;
	fma.rn.f32 	%f744, %f736, %f698, %f664;
	ld.shared.f32 	%f745, [%r43+216];
	fma.rn.f32 	%f746, %f745, %f684, %f666;
	fma.rn.f32 	%f747, %f745, %f686, %f667;
	fma.rn.f32 	%f748, %f745, %f688, %f668;
	fma.rn.f32 	%f749, %f745, %f690, %f669;
	fma.rn.f32 	%f750, %f745, %f692, %f670;
	fma.rn.f32 	%f751, %f745, %f694, %f671;
	fma.rn.f32 	%f752, %f745, %f696, %f672;
	fma.rn.f32 	%f753, %f745, %f698, %f673;
	ld.shared.f32 	%f754, [%r43+248];
	fma.rn.f32 	%f755, %f754, %f684, %f675;
	fma.rn.f32 	%f756, %f754, %f686, %f676;
	fma.rn.f32 	%f757, %f754, %f688, %f677;
	fma.rn.f32 	%f758, %f754, %f690, %f678;
	fma.rn.f32 	%f759, %f754, %f692, %f679;
	fma.rn.f32 	%f760, %f754, %f694, %f680;
	fma.rn.f32 	%f761, %f754, %f696, %f681;
	fma.rn.f32 	%f762, %f754, %f698, %f682;
	ld.shared.f32 	%f763, [%r43+28];
	ld.shared.f32 	%f764, [%r47+3584];
	fma.rn.f32 	%f906, %f763, %f764, %f685;
	ld.shared.f32 	%f765, [%r47+3588];
	fma.rn.f32 	%f905, %f763, %f765, %f687;
	ld.shared.f32 	%f766, [%r47+3592];
	fma.rn.f32 	%f904, %f763, %f766, %f689;
	ld.shared.f32 	%f767, [%r47+3596];
	fma.rn.f32 	%f903, %f763, %f767, %f691;
	ld.shared.f32 	%f768, [%r47+3600];
	fma.rn.f32 	%f902, %f763, %f768, %f693;
	ld.shared.f32 	%f769, [%r47+3604];
	fma.rn.f32 	%f901, %f763, %f769, %f695;
	ld.shared.f32 	%f770, [%r47+3608];
	fma.rn.f32 	%f900, %f763, %f770, %f697;
	ld.shared.f32 	%f771, [%r47+3612];
	fma.rn.f32 	%f899, %f763, %f771, %f699;
	ld.shared.f32 	%f772, [%r43+60];
	fma.rn.f32 	%f898, %f772, %f764, %f701;
	fma.rn.f32 	%f897, %f772, %f765, %f702;
	fma.rn.f32 	%f896, %f772, %f766, %f703;
	fma.rn.f32 	%f895, %f772, %f767, %f704;
	fma.rn.f32 	%f894, %f772, %f768, %f705;
	fma.rn.f32 	%f893, %f772, %f769, %f706;
	fma.rn.f32 	%f892, %f772, %f770, %f707;
	fma.rn.f32 	%f891, %f772, %f771, %f708;
	ld.shared.f32 	%f773, [%r43+92];
	fma.rn.f32 	%f890, %f773, %f764, %f710;
	fma.rn.f32 	%f889, %f773, %f765, %f711;
	fma.rn.f32 	%f888, %f773, %f766, %f712;
	fma.rn.f32 	%f887, %f773, %f767, %f713;
	fma.rn.f32 	%f886, %f773, %f768, %f714;
	fma.rn.f32 	%f885, %f773, %f769, %f715;
	fma.rn.f32 	%f884, %f773, %f770, %f716;
	fma.rn.f32 	%f883, %f773, %f771, %f717;
	ld.shared.f32 	%f774, [%r43+124];
	fma.rn.f32 	%f882, %f774, %f764, %f719;
	fma.rn.f32 	%f881, %f774, %f765, %f720;
	fma.rn.f32 	%f880, %f774, %f766, %f721;
	fma.rn.f32 	%f879, %f774, %f767, %f722;
	fma.rn.f32 	%f878, %f774, %f768, %f723;
	fma.rn.f32 	%f877, %f774, %f769, %f724;
	fma.rn.f32 	%f876, %f774, %f770, %f725;
	fma.rn.f32 	%f875, %f774, %f771, %f726;
	ld.shared.f32 	%f775, [%r43+156];
	fma.rn.f32 	%f874, %f775, %f764, %f728;
	fma.rn.f32 	%f873, %f775, %f765, %f729;
	fma.rn.f32 	%f872, %f775, %f766, %f730;
	fma.rn.f32 	%f871, %f775, %f767, %f731;
	fma.rn.f32 	%f870, %f775, %f768, %f732;
	fma.rn.f32 	%f869, %f775, %f769, %f733;
	fma.rn.f32 	%f868, %f775, %f770, %f734;
	fma.rn.f32 	%f867, %f775, %f771, %f735;
	ld.shared.f32 	%f776, [%r43+188];
	fma.rn.f32 	%f866, %f776, %f764, %f737;
	fma.rn.f32 	%f865, %f776, %f765, %f738;
	fma.rn.f32 	%f864, %f776, %f766, %f739;
	fma.rn.f32 	%f863, %f776, %f767, %f740;
	fma.rn.f32 	%f862, %f776, %f768, %f741;
	fma.rn.f32 	%f861, %f776, %f769, %f742;
	fma.rn.f32 	%f860, %f776, %f770, %f743;
	fma.rn.f32 	%f859, %f776, %f771, %f744;
	ld.shared.f32 	%f777, [%r43+220];
	fma.rn.f32 	%f858, %f777, %f764, %f746;
	fma.rn.f32 	%f857, %f777, %f765, %f747;
	fma.rn.f32 	%f856, %f777, %f766, %f748;
	fma.rn.f32 	%f855, %f777, %f767, %f749;
	fma.rn.f32 	%f854, %f777, %f768, %f750;
	fma.rn.f32 	%f853, %f777, %f769, %f751;
	fma.rn.f32 	%f852, %f777, %f770, %f752;
	fma.rn.f32 	%f851, %f777, %f771, %f753;
	ld.shared.f32 	%f778, [%r43+252];
	fma.rn.f32 	%f850, %f778, %f764, %f755;
	fma.rn.f32 	%f849, %f778, %f765, %f756;
	fma.rn.f32 	%f848, %f778, %f766, %f757;
	fma.rn.f32 	%f847, %f778, %f767, %f758;
	fma.rn.f32 	%f846, %f778, %f768, %f759;
	fma.rn.f32 	%f845, %f778, %f769, %f760;
	fma.rn.f32 	%f844, %f778, %f770, %f761;
	fma.rn.f32 	%f843, %f778, %f771, %f762;
	bar.sync 	0;
	add.s32 	%r65, %r65, 1;
	setp.eq.s32 	%p2, %r65, 0;
	add.s32 	%r64, %r64, 8;
	shl.b32 	%r48, %r61, 3;
	add.s32 	%r63, %r63, %r48;
	@%p2 bra 	$L__BB0_3;
	bra.uni 	$L__BB0_2;
$L__BB0_3:
	ld.param.u32 	%r62, [_Z8sgemm_v1PfS_S_iii_param_4];
	ld.param.u64 	%rd23, [_Z8sgemm_v1PfS_S_iii_param_2];
	cvta.to.global.u64 	%rd10, %rd23;
	mov.u32 	%r49, %tid.y;
	shl.b32 	%r50, %r49, 3;
	mov.u32 	%r51, %ctaid.y;
	shl.b32 	%r52, %r51, 7;
	add.s32 	%r53, %r52, %r50;
	mov.u32 	%r54, %tid.x;
	shl.b32 	%r55, %r54, 3;
	mov.u32 	%r56, %ctaid.x;
	shl.b32 	%r57, %r56, 7;
	add.s32 	%r58, %r57, %r55;
	mad.lo.s32 	%r59, %r53, %r62, %r58;
	mul.wide.s32 	%rd11, %r59, 4;
	add.s64 	%rd12, %rd10, %rd11;
	st.global.v4.f32 	[%rd12], {%f906, %f905, %f904, %f903};
	st.global.v4.f32 	[%rd12+16], {%f902, %f901, %f900, %f899};
	mul.wide.s32 	%rd13, %r62, 4;
	add.s64 	%rd14, %rd12, %rd13;
	st.global.v4.f32 	[%rd14], {%f898, %f897, %f896, %f895};
	st.global.v4.f32 	[%rd14+16], {%f894, %f893, %f892, %f891};
	add.s64 	%rd15, %rd14, %rd13;
	st.global.v4.f32 	[%rd15], {%f890, %f889, %f888, %f887};
	st.global.v4.f32 	[%rd15+16], {%f886, %f885, %f884, %f883};
	add.s64 	%rd16, %rd15, %rd13;
	st.global.v4.f32 	[%rd16], {%f882, %f881, %f880, %f879};
	st.global.v4.f32 	[%rd16+16], {%f878, %f877, %f876, %f875};
	add.s64 	%rd17, %rd16, %rd13;
	st.global.v4.f32 	[%rd17], {%f874, %f873, %f872, %f871};
	st.global.v4.f32 	[%rd17+16], {%f870, %f869, %f868, %f867};
	add.s64 	%rd18, %rd17, %rd13;
	st.global.v4.f32 	[%rd18], {%f866, %f865, %f864, %f863};
	st.global.v4.f32 	[%rd18+16], {%f862, %f861, %f860, %f859};
	add.s64 	%rd19, %rd18, %rd13;
	st.global.v4.f32 	[%rd19], {%f858, %f857, %f856, %f855};
	st.global.v4.f32 	[%rd19+16], {%f854, %f853, %f852, %f851};
	add.s64 	%rd20, %rd19, %rd13;
	st.global.v4.f32 	[%rd20], {%f850, %f849, %f848, %f847};
	st.global.v4.f32 	[%rd20+16], {%f846, %f845, %f844, %f843};
	ret;

}


// ===== COMPILED SASS (sm_100) =====

	.target	sm_100

	.elftype	@"ET_EXEC"


//--------------------- .note.nv.tkinfo           --------------------------
	.section	.note.nv.tkinfo,"",@"SHT_NOTE"
	.sectionflags	@"SHF_NOTE_NV_TKINFO"
	.tkinfo
        /*0018*/ 	.word	0x00000002
        /*0030*/ 	.string	""
        /*0030*/ 	.string	"ptxas"
        /*0030*/ 	.string	"Cuda compilation tools, release 13.0, V13.0.88"
        /*0030*/ 	.string	"Build cuda_13.0.r13.0/compiler.36424714_0"
        /*0030*/ 	.string	"-arch sm_100 -m 64 "



//--------------------- .note.nv.cuinfo           --------------------------
	.section	.note.nv.cuinfo,"",@"SHT_NOTE"
	.sectionflags	@"SHF_NOTE_NV_CUINFO"
        /*0018*/ 	.short	0x0002
        /*001a*/ 	.short	0x0064
        /*001c*/ 	.short	0x0082
	.zero		2


//--------------------- .nv.info                  --------------------------
	.section	.nv.info,"",@"SHT_CUDA_INFO"
	.align	4


	//----- nvinfo : EIATTR_REGCOUNT
	.align		4
        /*0000*/ 	.byte	0x04, 0x2f
        /*0002*/ 	.short	(.L_1 - .L_0)
	.align		4
.L_0:
        /*0004*/ 	.word	index@(_Z8sgemm_v1PfS_S_iii)
        /*0008*/ 	.word	0x00000080


	//----- nvinfo : EIATTR_FRAME_SIZE
	.align		4
.L_1:
        /*000c*/ 	.byte	0x04, 0x11
        /*000e*/ 	.short	(.L_3 - .L_2)
	.align		4
.L_2:
        /*0010*/ 	.word	index@(_Z8sgemm_v1PfS_S_iii)
        /*0014*/ 	.word	0x00000000


	//----- nvinfo : EIATTR_MIN_STACK_SIZE
	.align		4
.L_3:
        /*0018*/ 	.byte	0x04, 0x12
        /*001a*/ 	.short	(.L_5 - .L_4)
	.align		4
.L_4:
        /*001c*/ 	.word	index@(_Z8sgemm_v1PfS_S_iii)
        /*0020*/ 	.word	0x00000000
.L_5:


//--------------------- .nv.compat                --------------------------
	.section	.nv.compat,"",@"SHT_CUDA_COMPAT_INFO"
	.align	4
        /*0000*/ 	.byte	0x02, 0x09, 0x00, 0x00, 0x02, 0x02, 0x01, 0x00, 0x02, 0x05, 0x05, 0x00, 0x03, 0x07, 0x01, 0x01
        /*0010*/ 	.byte	0x02, 0x03, 0x00, 0x00, 0x02, 0x06, 0x01, 0x00, 0x04, 0x0b, 0x08, 0x00, 0x09, 0x00, 0x00, 0x00
        /*0020*/ 	.byte	0x00, 0x00, 0x00, 0x00


//--------------------- .nv.info._Z8sgemm_v1PfS_S_iii --------------------------
	.section	.nv.info._Z8sgemm_v1PfS_S_iii,"",@"SHT_CUDA_INFO"
	.sectionflags	@""
	.align	4


	//----- nvinfo : EIATTR_CUDA_API_VERSION
	.align		4
        /*0000*/ 	.byte	0x04, 0x37
        /*0002*/ 	.short	(.L_7 - .L_6)
.L_6:
        /*0004*/ 	.word	0x00000082


	//----- nvinfo : EIATTR_KPARAM_INFO
	.align		4
.L_7:
        /*0008*/ 	.byte	0x04, 0x17
        /*000a*/ 	.short	(.L_9 - .L_8)
.L_8:
        /*000c*/ 	.word	0x00000000
        /*0010*/ 	.short	0x0005
        /*0012*/ 	.short	0x0020
        /*0014*/ 	.byte	0x00, 0xf0, 0x11, 0x00


	//----- nvinfo : EIATTR_KPARAM_INFO
	.align		4
.L_9:
        /*0018*/ 	.byte	0x04, 0x17
        /*001a*/ 	.short	(.L_11 - .L_10)
.L_10:
        /*001c*/ 	.word	0x00000000
        /*0020*/ 	.short	0x0004
        /*0022*/ 	.short	0x001c
        /*0024*/ 	.byte	0x00, 0xf0, 0x11, 0x00


	//----- nvinfo : EIATTR_KPARAM_INFO
	.align		4
.L_11:
        /*0028*/ 	.byte	0x04, 0x17
        /*002a*/ 	.short	(.L_13 - .L_12)
.L_12:
        /*002c*/ 	.word	0x00000000
        /*0030*/ 	.short	0x0003
        /*0032*/ 	.short	0x0018
        /*0034*/ 	.byte	0x00, 0xf0, 0x11, 0x00


	//----- nvinfo : EIATTR_KPARAM_INFO
	.align		4
.L_13:
        /*0038*/ 	.byte	0x04, 0x17
        /*003a*/ 	.short	(.L_15 - .L_14)
.L_14:
        /*003c*/ 	.word	0x00000000
        /*0040*/ 	.short	0x0002
        /*0042*/ 	.short	0x0010
        /*0044*/ 	.byte	0x00, 0xf5, 0x21, 0x00


	//----- nvinfo : EIATTR_KPARAM_INFO
	.align		4
.L_15:
        /*0048*/ 	.byte	0x04, 0x17
        /*004a*/ 	.short	(.L_17 - .L_16)
.L_16:
        /*004c*/ 	.word	0x00000000
        /*0050*/ 	.short	0x0001
        /*0052*/ 	.short	0x0008
        /*0054*/ 	.byte	0x00, 0xf5, 0x21, 0x00


	//----- nvinfo : EIATTR_KPARAM_INFO
	.align		4
.L_17:
        /*0058*/ 	.byte	0x04, 0x17
        /*005a*/ 	.short	(.L_19 - .L_18)
.L_18:
        /*005c*/ 	.word	0x00000000
        /*0060*/ 	.short	0x0000
        /*0062*/ 	.short	0x0000
        /*0064*/ 	.byte	0x00, 0xf5, 0x21, 0x00


	//----- nvinfo : EIATTR_SPARSE_MMA_MASK
	.align		4
.L_19:
        /*0068*/ 	.byte	0x03, 0x50
        /*006a*/ 	.short	0x0000


	//----- nvinfo : EIATTR_MAXREG_COUNT
	.align		4
        /*006c*/ 	.byte	0x03, 0x1b
        /*006e*/ 	.short	0x00ff


	//----- nvinfo : EIATTR_NUM_BARRIERS
	.align		4
        /*0070*/ 	.byte	0x02, 0x4c
        /*0072*/ 	.byte	0x01
	.zero		1


	//----- nvinfo : EIATTR_MERCURY_ISA_VERSION
	.align		4
        /*0074*/ 	.byte	0x03, 0x5f
        /*0076*/ 	.short	0x0101


	//----- nvinfo : EIATTR_VRC_CTA_INIT_COUNT
	.align		4
        /*0078*/ 	.byte	0x02, 0x4a
	.zero		1
	.zero		1


	//----- nvinfo : EIATTR_EXIT_INSTR_OFFSETS
	.align		4
        /*007c*/ 	.byte	0x04, 0x1c
        /*007e*/ 	.short	(.L_21 - .L_20)


	//   ....[0]....
.L_20:
        /*0080*/ 	.word	0x00002a00


	//----- nvinfo : EIATTR_CBANK_PARAM_SIZE
	.align		4
.L_21:
        /*0084*/ 	.byte	0x03, 0x19
        /*0086*/ 	.short	0x0024


	//----- nvinfo : EIATTR_PARAM_CBANK
	.align		4
        /*0088*/ 	.byte	0x04, 0x0a
        /*008a*/ 	.short	(.L_23 - .L_22)
	.align		4
.L_22:
        /*008c*/ 	.word	index@(.nv.constant0._Z8sgemm_v1PfS_S_iii)
        /*0090*/ 	.short	0x0380
        /*0092*/ 	.short	0x0024


	//----- nvinfo : EIATTR_SW_WAR
	.align		4
.L_23:
        /*0094*/ 	.byte	0x04, 0x36
        /*0096*/ 	.short	(.L_25 - .L_24)
.L_24:
        /*0098*/ 	.word	0x00000008
.L_25:


//--------------------- .nv.callgraph             --------------------------
	.section	.nv.callgraph,"",@"SHT_CUDA_CALLGRAPH"
	.align	4
	.sectionentsize	8
	.align		4
        /*0000*/ 	.word	0x00000000
	.align		4
        /*0004*/ 	.word	0xffffffff
	.align		4
        /*0008*/ 	.word	0x00000000
	.align		4
        /*000c*/ 	.word	0xfffffffe
	.align		4
        /*0010*/ 	.word	0x00000000
	.align		4
        /*0014*/ 	.word	0xfffffffd
	.align		4
        /*0018*/ 	.word	0x00000000
	.align		4
        /*001c*/ 	.word	0xfffffffc


//--------------------- .text._Z8sgemm_v1PfS_S_iii --------------------------
	.section	.text._Z8sgemm_v1PfS_S_iii,"ax",@progbits
	.align	128
        .global         _Z8sgemm_v1PfS_S_iii
        .type           _Z8sgemm_v1PfS_S_iii,@function
        .size           _Z8sgemm_v1PfS_S_iii,(.L_x_3 - _Z8sgemm_v1PfS_S_iii)
        .other          _Z8sgemm_v1PfS_S_iii,@"STO_CUDA_ENTRY STV_DEFAULT"
_Z8sgemm_v1PfS_S_iii:
.text._Z8sgemm_v1PfS_S_iii:
[----:B------:R-:W-:Y:S01]  /*0000*/  LDC R1, c[0x0][0x37c] ;  /* 0x0000df00ff017b82 */ /* 0x000fe20000000800 */
[----:B------:R-:W0:Y:S01]  /*0010*/  LDCU UR9, c[0x0][0x3a0] ;  /* 0x00007400ff0977ac */ /* 0x000e220008000800 */
[----:B------:R-:W1:Y:S01]  /*0020*/  S2R R0, SR_TID.X ;  /* 0x0000000000007919 */ /* 0x000e620000002100 */
[----:B------:R-:W-:Y:S02]  /*0030*/  CS2R R70, SRZ ;  /* 0x0000000000467805 */ /* 0x000fe4000001ff00 */
[----:B------:R-:W-:Y:S02]  /*0040*/  CS2R R68, SRZ ;  /* 0x0000000000447805 */ /* 0x000fe4000001ff00 */
[----:B------:R-:W-:Y:S01]  /*0050*/  CS2R R66, SRZ ;  /* 0x0000000000427805 */ /* 0x000fe2000001ff00 */
[----:B------:R-:W2:Y:S01]  /*0060*/  S2R R3, SR_TID.Y ;  /* 0x0000000000037919 */ /* 0x000ea20000002200 */
[----:B------:R-:W-:Y:S02]  /*0070*/  CS2R R64, SRZ ;  /* 0x0000000000407805 */ /* 0x000fe4000001ff00 */
[----:B------:R-:W-:-:S02]  /*0080*/  CS2R R62, SRZ ;  /* 0x00000000003e7805 */ /* 0x000fc4000001ff00 */
[----:B------:R-:W-:Y:S02]  /*0090*/  CS2R R60, SRZ ;  /* 0x00000000003c7805 */ /* 0x000fe4000001ff00 */
[----:B------:R-:W-:Y:S02]  /*00a0*/  CS2R R58, SRZ ;  /* 0x00000000003a7805 */ /* 0x000fe4000001ff00 */
[----:B------:R-:W-:Y:S02]  /*00b0*/  CS2R R56, SRZ ;  /* 0x0000000000387805 */ /* 0x000fe4000001ff00 */
[----:B------:R-:W-:Y:S02]  /*00c0*/  CS2R R54, SRZ ;  /* 0x0000000000367805 */ /* 0x000fe4000001ff00 */
[----:B------:R-:W-:Y:S02]  /*00d0*/  CS2R R52, SRZ ;  /* 0x0000000000347805 */ /* 0x000fe4000001ff00 */
[----:B------:R-:W-:-:S02]  /*00e0*/  CS2R R50, SRZ ;  /* 0x0000000000327805 */ /* 0x000fc4000001ff00 */
[----:B------:R-:W-:Y:S02]  /*00f0*/  CS2R R48, SRZ ;  /* 0x0000000000307805 */ /* 0x000fe4000001ff00 */
[----:B------:R-:W-:Y:S02]  /*0100*/  CS2R R46, SRZ ;  /* 0x00000000002e7805 */ /* 0x000fe4000001ff00 */
[----:B------:R-:W-:Y:S02]  /*0110*/  CS2R R44, SRZ ;  /* 0x00000000002c7805 */ /* 0x000fe4000001ff00 */
[----:B------:R-:W-:Y:S01]  /*0120*/  CS2R R42, SRZ ;  /* 0x00000000002a7805 */ /* 0x000fe2000001ff00 */
[----:B0-----:R-:W-:Y:S01]  /*0130*/  UISETP.GE.AND UP0, UPT, UR9, 0x1, UPT ;  /* 0x000000010900788c */ /* 0x001fe2000bf06270 */
        /* <DEDUP_REMOVED lines=16> */
[----:B------:R-:W-:Y:S01]  /*0240*/  CS2R R8, SRZ ;  /* 0x0000000000087805 */ /* 0x000fe2000001ff00 */
[----:B------:R-:W0:Y:S01]  /*0250*/  LDCU.64 UR10, c[0x0][0x358] ;  /* 0x00006b00ff0a77ac */ /* 0x000e220008000a00 */
[----:B-12---:R-:W-:Y:S05]  /*0260*/  BRA.U !UP0, `(.L_x_0) ;  /* 0x0000002508607547 */ /* 0x006fea000b800000 */
[----:B------:R-:W1:Y:S01]  /*0270*/  S2UR UR8, SR_CgaCtaId ;  /* 0x00000000000879c3 */ /* 0x000e620000008800 */
[----:B------:R-:W2:Y:S01]  /*0280*/  S2R R5, SR_CTAID.Y ;  /* 0x0000000000057919 */ /* 0x000ea20000002600 */
[----:B------:R-:W3:Y:S01]  /*0290*/  LDCU UR7, c[0x0][0x360] ;  /* 0x00006c00ff0777ac */ /* 0x000ee20008000800 */
[----:B------:R-:W-:Y:S01]  /*02a0*/  UMOV UR6, 0x400 ;  /* 0x0000040000067882 */ /* 0x000fe20000000000 */
[----:B------:R-:W-:-:S04]  /*02b0*/  UIADD3 UR5, UPT, UPT, UR9, 0x7, URZ ;  /* 0x0000000709057890 */ /* 0x000fc8000fffe0ff */
[----:B------:R-:W4:Y:S01]  /*02c0*/  S2UR UR4, SR_CTAID.X ;  /* 0x00000000000479c3 */ /* 0x000f220000002500 */
[----:B------:R-:W-:-:S04]  /*02d0*/  USHF.R.U32.HI UR5, URZ, 0x3, UR5 ;  /* 0x00000003ff057899 */ /* 0x000fc80008011605 */
[----:B------:R-:W-:-:S03]  /*02e0*/  UIADD3 UR5, UPT, UPT, -UR5, URZ, URZ ;  /* 0x000000ff05057290 */ /* 0x000fc6000fffe1ff */
[----:B------:R-:W5:Y:S01]  /*02f0*/  LDC R73, c[0x0][0x39c] ;  /* 0x0000e700ff497b82 */ /* 0x000f620000000800 */
[----:B---3--:R-:W-:Y:S01]  /*0300*/  IMAD R0, R3, UR7, R0 ;  /* 0x0000000703007c24 */ /* 0x008fe2000f8e0200 */
[----:B------:R-:W-:Y:S02]  /*0310*/  UIADD3 UR7, UPT, UPT, UR6, 0x1000, URZ ;  /* 0x0000100006077890 */ /* 0x000fe4000fffe0ff */
[----:B-1----:R-:W-:Y:S02]  /*0320*/  ULEA UR6, UR8, UR6, 0x18 ;  /* 0x0000000608067291 */ /* 0x002fe4000f8ec0ff */
[--C-:B------:R-:W-:Y:S01]  /*0330*/  SHF.R.U32.HI R4, RZ, 0x5, R0.reuse ;  /* 0x00000005ff047819 */ /* 0x100fe20000011600 */
[----:B------:R-:W-:Y:S01]  /*0340*/  ULEA UR7, UR8, UR7, 0x18 ;  /* 0x0000000708077291 */ /* 0x000fe2000f8ec0ff */
[----:B------:R-:W-:Y:S02]  /*0350*/  SHF.L.U32 R3, R0, 0x2, RZ ;  /* 0x0000000200037819 */ /* 0x000fe400000006ff */
[----:B------:R-:W-:-:S02]  /*0360*/  SHF.R.U32.HI R2, RZ, 0x1, R0 ;  /* 0x00000001ff027819 */ /* 0x000fc40000011600 */
[----:B------:R-:W-:Y:S01]  /*0370*/  SHF.L.U32 R0, R0, 0x4, RZ ;  /* 0x0000000400007819 */ /* 0x000fe200000006ff */
[----:B----4-:R-:W-:Y:S01]  /*0380*/  USHF.L.U32 UR4, UR4, 0x7, URZ ;  /* 0x0000000704047899 */ /* 0x010fe200080006ff */
[----:B------:R-:W-:Y:S02]  /*0390*/  LEA R100, R4, UR7, 0x9 ;  /* 0x0000000704647c11 */ /* 0x000fe4000f8e48ff */
[----:B------:R-:W-:Y:S02]  /*03a0*/  LOP3.LUT R71, R0, 0x1f0, RZ, 0xc0, !PT ;  /* 0x000001f000477812 */ /* 0x000fe400078ec0ff */
[----:B--2---:R-:W-:Y:S02]  /*03b0*/  LEA R5, R5, R2, 0x7 ;  /* 0x0000000205057211 */ /* 0x004fe400078e38ff */
[----:B------:R-:W-:Y:S01]  /*03c0*/  LOP3.LUT R6, R3, 0x4, RZ, 0xc0, !PT ;  /* 0x0000000403067812 */ /* 0x000fe200078ec0ff */
[----:B-----5:R-:W-:Y:S01]  /*03d0*/  IMAD R73, R4, R73, UR4 ;  /* 0x0000000404497e24 */ /* 0x020fe2000f8e0249 */
[----:B------:R-:W-:-:S02]  /*03e0*/  LEA R7, R2, UR6, 0x5 ;  /* 0x0000000602077c11 */ /* 0x000fc4000f8e28ff */
[----:B------:R-:W-:Y:S01]  /*03f0*/  LOP3.LUT R4, R0, 0x10, RZ, 0xc0, !PT ;  /* 0x0000001000047812 */ /* 0x000fe200078ec0ff */
[----:B------:R-:W-:Y:S01]  /*0400*/  IMAD R6, R5, UR9, R6 ;  /* 0x0000000905067c24 */ /* 0x000fe2000f8e0206 */
[----:B------:R-:W-:Y:S02]  /*0410*/  LOP3.LUT R2, R3, 0x7c, RZ, 0xc0, !PT ;  /* 0x0000007c03027812 */ /* 0x000fe400078ec0ff */
[----:B------:R-:W-:Y:S01]  /*0420*/  IADD3 R100, PT, PT, R100, R71, RZ ;  /* 0x0000004764647210 */ /* 0x000fe20007ffe0ff */
[----:B------:R-:W-:Y:S01]  /*0430*/  HFMA2 R71, -RZ, RZ, 0, 0 ;  /* 0x00000000ff477431 */ /* 0x000fe200000001ff */
[----:B------:R-:W-:Y:S02]  /*0440*/  IADD3 R7, PT, PT, R7, R4, RZ ;  /* 0x0000000407077210 */ /* 0x000fe40007ffe0ff */
[----:B------:R-:W-:-:S07]  /*0450*/  IADD3 R2, PT, PT, R2, R73, RZ ;  /* 0x0000004902027210 */ /* 0x000fce0007ffe0ff */
.L_x_1:
[----:B------:R-:W1:Y:S08]  /*0460*/  LDC.64 R72, c[0x0][0x380] ;  /* 0x0000e000ff487b82 */ /* 0x000e700000000a00 */
[----:B------:R-:W2:Y:S01]  /*0470*/  LDC.64 R74, c[0x0][0x388] ;  /* 0x0000e200ff4a7b82 */ /* 0x000ea20000000a00 */
[----:B-1----:R-:W-:-:S05]  /*0480*/  IMAD.WIDE R72, R6, 0x4, R72 ;  /* 0x0000000406487825 */ /* 0x002fca00078e0248 */
[----:B0-----:R-:W3:Y:S01]  /*0490*/  LDG.E.128.CONSTANT R104, desc[UR10][R72.64] ;  /* 0x0000000a48687981 */ /* 0x001ee2000c1e9d00 */
[----:B--2---:R-:W-:-:S05]  /*04a0*/  IMAD.WIDE R74, R2, 0x4, R74 ;  /* 0x00000004024a7825 */ /* 0x004fca00078e024a */
[----:B------:R-:W2:Y:S01]  /*04b0*/  LDG.E.128.CONSTANT R108, desc[UR10][R74.64] ;  /* 0x0000000a4a6c7981 */ /* 0x000ea2000c1e9d00 */
[----:B------:R-:W0:Y:S01]  /*04c0*/  S2UR UR6, SR_CgaCtaId ;  /* 0x00000000000679c3 */ /* 0x000e220000008800 */
[----:B------:R-:W1:Y:S01]  /*04d0*/  S2R R3, SR_TID.Y ;  /* 0x0000000000037919 */ /* 0x000e620000002200 */
[----:B------:R-:W4:Y:S01]  /*04e0*/  S2R R0, SR_TID.X ;  /* 0x0000000000007919 */ /* 0x000f220000002100 */
[----:B------:R-:W-:Y:S02]  /*04f0*/  UMOV UR4, 0x400 ;  /* 0x0000040000047882 */ /* 0x000fe40000000000 */
[----:B------:R-:W-:Y:S02]  /*0500*/  UIADD3 UR7, UPT, UPT, UR4, 0x1000, URZ ;  /* 0x0000100004077890 */ /* 0x000fe4000fffe0ff */
[----:B0-----:R-:W-:Y:S02]  /*0510*/  ULEA UR4, UR6, UR4, 0x18 ;  /* 0x0000000406047291 */ /* 0x001fe4000f8ec0ff */
[----:B------:R-:W-:-:S04]  /*0520*/  ULEA UR7, UR6, UR7, 0x18 ;  /* 0x0000000706077291 */ /* 0x000fc8000f8ec0ff */
[----:B-1----:R-:W-:Y:S02]  /*0530*/  LEA R5, R3, UR4, 0x8 ;  /* 0x0000000403057c11 */ /* 0x002fe4000f8e40ff */
[----:B----4-:R-:W-:Y:S01]  /*0540*/  LEA R4, R0, UR7, 0x5 ;  /* 0x0000000700047c11 */ /* 0x010fe2000f8e28ff */
[----:B---3--:R-:W-:Y:S04]  /*0550*/  STS.128 [R7], R104 ;  /* 0x0000006807007388 */ /* 0x008fe80000000c00 */
[----:B--2---:R-:W-:Y:S01]  /*0560*/  STS.128 [R100], R108 ;  /* 0x0000006c64007388 */ /* 0x004fe20000000c00 */
[----:B------:R-:W-:Y:S06]  /*0570*/  BAR.SYNC.DEFER_BLOCKING 0x0 ;  /* 0x0000000000007b1d */ /* 0x000fec0000010000 */
[----:B------:R-:W-:Y:S04]  /*0580*/  LDS.128 R72, [R5] ;  /* 0x0000000005487984 */ /* 0x000fe80000000c00 */
[----:B------:R-:W0:Y:S04]  /*0590*/  LDS.128 R76, [R4] ;  /* 0x00000000044c7984 */ /* 0x000e280000000c00 */
[----:B------:R-:W1:Y:S04]  /*05a0*/  LDS.128 R80, [R4+0x10] ;  /* 0x0000100004507984 */ /* 0x000e680000000c00 */
[----:B------:R-:W2:Y:S04]  /*05b0*/  LDS.128 R92, [R4+0x210] ;  /* 0x00021000045c7984 */ /* 0x000ea80000000c00 */
[----:B------:R-:W3:Y:S04]  /*05c0*/  LDS.128 R84, [R5+0x20] ;  /* 0x0000200005547984 */ /* 0x000ee80000000c00 */
[----:B------:R-:W4:Y:S04]  /*05d0*/  LDS.128 R88, [R4+0x200] ;  /* 0x0002000004587984 */ /* 0x000f280000000c00 */
[----:B------:R-:W5:Y:S01]  /*05e0*/  LDS.128 R96, [R5+0x40] ;  /* 0x0000400005607984 */ /* 0x000f620000000c00 */
[C---:B0-----:R-:W-:Y:S01]  /*05f0*/  FFMA R101, R72.reuse, R76, R8 ;  /* 0x0000004c48657223 */ /* 0x041fe20000000008 */
[C---:B------:R-:W-:Y:S01]  /*0600*/  FFMA R102, R72.reuse, R77, R9 ;  /* 0x0000004d48667223 */ /* 0x040fe20000000009 */
[C---:B------:R-:W-:Y:S01]  /*0610*/  FFMA R115, R72.reuse, R78, R10 ;  /* 0x0000004e48737223 */ /* 0x040fe2000000000a */
[----:B------:R-:W-:-:S02]  /*0620*/  FFMA R104, R72, R79, R11 ;  /* 0x0000004f48687223 */ /* 0x000fc4000000000b */
[----:B------:R-:W0:Y:S01]  /*0630*/  LDS.128 R8, [R5+0x60] ;  /* 0x0000600005087984 */ /* 0x000e220000000c00 */
[C---:B-1----:R-:W-:Y:S01]  /*0640*/  FFMA R103, R72.reuse, R80, R12 ;  /* 0x0000005048677223 */ /* 0x042fe2000000000c */
[C---:B------:R-:W-:Y:S01]  /*0650*/  FFMA R12, R72.reuse, R81, R13 ;  /* 0x00000051480c7223 */ /* 0x040fe2000000000d */
[C---:B------:R-:W-:Y:S01]  /*0660*/  FFMA R107, R72.reuse, R82, R14 ;  /* 0x00000052486b7223 */ /* 0x040fe2000000000e */
[----:B------:R-:W-:Y:S02]  /*0670*/  FFMA R72, R72, R83, R15 ;  /* 0x0000005348487223 */ /* 0x000fe4000000000f */
[C---:B--2---:R-:W-:Y:S02]  /*0680*/  FFMA R105, R73.reuse, R93, R12 ;  /* 0x0000005d49697223 */ /* 0x044fe4000000000c */
[----:B------:R-:W1:Y:S01]  /*0690*/  LDS.128 R12, [R5+0x80] ;  /* 0x00008000050c7984 */ /* 0x000e620000000c00 */
[----:B---3--:R-:W-:Y:S01]  /*06a0*/  FFMA R106, R84, R77, R17 ;  /* 0x0000004d546a7223 */ /* 0x008fe20000000011 */
[----:B------:R-:W-:Y:S01]  /*06b0*/  FFMA R117, R76, R84, R16 ;  /* 0x000000544c757223 */ /* 0x000fe20000000010 */
[----:B------:R-:W-:Y:S01]  /*06c0*/  FFMA R119, R84, R78, R18 ;  /* 0x0000004e54777223 */ /* 0x000fe20000000012 */
[----:B------:R-:W-:Y:S01]  /*06d0*/  FFMA R17, R80, R84, R20 ;  /* 0x0000005450117223 */ /* 0x000fe20000000014 */
[C---:B------:R-:W-:Y:S01]  /*06e0*/  FFMA R16, R84.reuse, R79, R19 ;  /* 0x0000004f54107223 */ /* 0x040fe20000000013 */
[C---:B------:R-:W-:Y:S01]  /*06f0*/  FFMA R18, R84.reuse, R81, R21 ;  /* 0x0000005154127223 */ /* 0x040fe20000000015 */
[----:B------:R-:W-:Y:S01]  /*0700*/  FFMA R20, R84, R83, R23 ;  /* 0x0000005354147223 */ /* 0x000fe20000000017 */
[----:B----4-:R-:W-:Y:S01]  /*0710*/  FFMA R111, R88, R73, R101 ;  /* 0x00000049586f7223 */ /* 0x010fe20000000065 */
[----:B------:R-:W-:Y:S01]  /*0720*/  FFMA R109, R84, R82, R22 ;  /* 0x00000052546d7223 */ /* 0x000fe20000000016 */
[C---:B------:R-:W-:Y:S01]  /*0730*/  FFMA R101, R73.reuse, R91, R104 ;  /* 0x0000005b49657223 */ /* 0x040fe20000000068 */
[C---:B------:R-:W-:Y:S01]  /*0740*/  FFMA R113, R73.reuse, R89, R102 ;  /* 0x0000005949717223 */ /* 0x040fe20000000066 */
[C---:B------:R-:W-:Y:S01]  /*0750*/  FFMA R115, R73.reuse, R90, R115 ;  /* 0x0000005a49737223 */ /* 0x040fe20000000073 */
[----:B------:R-:W-:Y:S01]  /*0760*/  FFMA R103, R92, R73, R103 ;  /* 0x000000495c677223 */ /* 0x000fe20000000067 */
[C---:B------:R-:W-:Y:S01]  /*0770*/  FFMA R107, R73.reuse, R94, R107 ;  /* 0x0000005e496b7223 */ /* 0x040fe2000000006b */
[----:B------:R-:W-:Y:S01]  /*0780*/  FFMA R72, R73, R95, R72 ;  /* 0x0000005f49487223 */ /* 0x000fe20000000048 */
[-C--:B------:R-:W-:Y:S01]  /*0790*/  FFMA R104, R95, R85.reuse, R20 ;  /* 0x000000555f687223 */ /* 0x080fe20000000014 */
[----:B-----5:R-:W-:Y:S01]  /*07a0*/  FFMA R21, R76, R96, R24 ;  /* 0x000000604c157223 */ /* 0x020fe20000000018 */
[-C--:B------:R-:W-:Y:S01]  /*07b0*/  FFMA R84, R91, R85.reuse, R16 ;  /* 0x000000555b547223 */ /* 0x080fe20000000010 */
[-C--:B------:R-:W-:Y:S01]  /*07c0*/  FFMA R73, R92, R85.reuse, R17 ;  /* 0x000000555c497223 */ /* 0x080fe20000000011 */
[----:B------:R-:W-:Y:S01]  /*07d0*/  FFMA R102, R93, R85, R18 ;  /* 0x000000555d667223 */ /* 0x000fe20000000012 */
[C---:B------:R-:W-:Y:S01]  /*07e0*/  FFMA R20, R96.reuse, R77, R25 ;  /* 0x0000004d60147223 */ /* 0x040fe20000000019 */
[C---:B------:R-:W-:Y:S01]  /*07f0*/  FFMA R23, R96.reuse, R78, R26 ;  /* 0x0000004e60177223 */ /* 0x040fe2000000001a */
[C---:B------:R-:W-:Y:S01]  /*0800*/  FFMA R22, R96.reuse, R79, R27 ;  /* 0x0000004f60167223 */ /* 0x040fe2000000001b */
[----:B------:R-:W-:Y:S01]  /*0810*/  FFMA R24, R96, R81, R29 ;  /* 0x0000005160187223 */ /* 0x000fe2000000001d */
[----:B------:R-:W2:Y:S01]  /*0820*/  LDS.128 R16, [R5+0xa0] ;  /* 0x0000a00005107984 */ /* 0x000ea20000000c00 */
[-C--:B------:R-:W-:Y:S01]  /*0830*/  FFMA R117, R88, R85.reuse, R117 ;  /* 0x0000005558757223 */ /* 0x080fe20000000075 */
[-C--:B------:R-:W-:Y:S01]  /*0840*/  FFMA R106, R89, R85.reuse, R106 ;  /* 0x00000055596a7223 */ /* 0x080fe2000000006a */
[-C--:B------:R-:W-:Y:S01]  /*0850*/  FFMA R119, R90, R85.reuse, R119 ;  /* 0x000000555a777223 */ /* 0x080fe20000000077 */
[----:B------:R-:W-:Y:S01]  /*0860*/  FFMA R109, R94, R85, R109 ;  /* 0x000000555e6d7223 */ /* 0x000fe2000000006d */
[----:B------:R-:W-:Y:S01]  /*0870*/  FFMA R123, R80, R96, R28 ;  /* 0x00000060507b7223 */ /* 0x000fe2000000001c */
[C---:B------:R-:W-:Y:S01]  /*0880*/  FFMA R85, R96.reuse, R82, R30 ;  /* 0x0000005260557223 */ /* 0x040fe2000000001e */
[----:B------:R-:W-:Y:S01]  /*0890*/  FFMA R108, R96, R83, R31 ;  /* 0x00000053606c7223 */ /* 0x000fe2000000001f */
[-C--:B------:R-:W-:Y:S01]  /*08a0*/  FFMA R96, R93, R97.reuse, R24 ;  /* 0x000000615d607223 */ /* 0x080fe20000000018 */
[-C--:B------:R-:W-:Y:S01]  /*08b0*/  FFMA R30, R88, R97.reuse, R21 ;  /* 0x00000061581e7223 */ /* 0x080fe20000000015 */
[-C--:B------:R-:W-:Y:S01]  /*08c0*/  FFMA R31, R89, R97.reuse, R20 ;  /* 0x00000061591f7223 */ /* 0x080fe20000000014 */
[-C--:B------:R-:W-:Y:S01]  /*08d0*/  FFMA R29, R90, R97.reuse, R23 ;  /* 0x000000615a1d7223 */ /* 0x080fe20000000017 */
[----:B------:R-:W-:Y:S01]  /*08e0*/  FFMA R121, R91, R97, R22 ;  /* 0x000000615b797223 */ /* 0x000fe20000000016 */
[----:B0-----:R-:W-:Y:S01]  /*08f0*/  FFMA R25, R76, R8, R32 ;  /* 0x000000084c197223 */ /* 0x001fe20000000020 */
[C---:B------:R-:W-:Y:S01]  /*0900*/  FFMA R27, R8.reuse, R78, R34 ;  /* 0x0000004e081b7223 */ /* 0x040fe20000000022 */
[----:B------:R-:W-:Y:S01]  /*0910*/  FFMA R24, R8, R79, R35 ;  /* 0x0000004f08187223 */ /* 0x000fe20000000023 */
[----:B------:R-:W0:Y:S01]  /*0920*/  LDS.128 R20, [R5+0xc0] ;  /* 0x0000c00005147984 */ /* 0x000e220000000c00 */
[-C--:B------:R-:W-:Y:S01]  /*0930*/  FFMA R123, R92, R97.reuse, R123 ;  /* 0x000000615c7b7223 */ /* 0x080fe2000000007b */
[-C--:B------:R-:W-:Y:S01]  /*0940*/  FFMA R85, R94, R97.reuse, R85 ;  /* 0x000000615e557223 */ /* 0x080fe20000000055 */
[----:B------:R-:W-:Y:S01]  /*0950*/  FFMA R108, R95, R97, R108 ;  /* 0x000000615f6c7223 */ /* 0x000fe2000000006c */
[----:B------:R-:W-:Y:S01]  /*0960*/  FFMA R124, R8, R77, R33 ;  /* 0x0000004d087c7223 */ /* 0x000fe20000000021 */
[----:B------:R-:W-:Y:S01]  /*0970*/  FFMA R33, R80, R8, R36 ;  /* 0x0000000850217223 */ /* 0x000fe20000000024 */
[C---:B------:R-:W-:Y:S01]  /*0980*/  FFMA R122, R8.reuse, R81, R37 ;  /* 0x00000051087a7223 */ /* 0x040fe20000000025 */
[C---:B------:R-:W-:Y:S01]  /*0990*/  FFMA R97, R8.reuse, R82, R38 ;  /* 0x0000005208617223 */ /* 0x040fe20000000026 */
[----:B------:R-:W-:Y:S01]  /*09a0*/  FFMA R8, R8, R83, R39 ;  /* 0x0000005308087223 */ /* 0x000fe20000000027 */
[-C--:B------:R-:W-:Y:S01]  /*09b0*/  FFMA R112, R88, R9.reuse, R25 ;  /* 0x0000000958707223 */ /* 0x080fe20000000019 */
[-C--:B------:R-:W-:Y:S01]  /*09c0*/  FFMA R28, R90, R9.reuse, R27 ;  /* 0x000000095a1c7223 */ /* 0x080fe2000000001b */
[----:B------:R-:W-:-:S02]  /*09d0*/  FFMA R125, R91, R9, R24 ;  /* 0x000000095b7d7223 */ /* 0x000fc40000000018 */
[----:B------:R-:W3:Y:S01]  /*09e0*/  LDS.128 R24, [R5+0xe0] ;  /* 0x0000e00005187984 */ /* 0x000ee20000000c00 */
[-C--:B------:R-:W-:Y:S01]  /*09f0*/  FFMA R124, R89, R9.reuse, R124 ;  /* 0x00000009597c7223 */ /* 0x080fe2000000007c */
[-C--:B------:R-:W-:Y:S01]  /*0a00*/  FFMA R110, R92, R9.reuse, R33 ;  /* 0x000000095c6e7223 */ /* 0x080fe20000000021 */
[-C--:B------:R-:W-:Y:S01]  /*0a10*/  FFMA R122, R93, R9.reuse, R122 ;  /* 0x000000095d7a7223 */ /* 0x080fe2000000007a */
[-C--:B------:R-:W-:Y:S01]  /*0a20*/  FFMA R97, R94, R9.reuse, R97 ;  /* 0x000000095e617223 */ /* 0x080fe20000000061 */
[----:B------:R-:W-:Y:S01]  /*0a30*/  FFMA R8, R95, R9, R8 ;  /* 0x000000095f087223 */ /* 0x000fe20000000008 */
[----:B-1----:R-:W-:Y:S01]  /*0a40*/  FFMA R9, R76, R12, R40 ;  /* 0x0000000c4c097223 */ /* 0x002fe20000000028 */
[C---:B------:R-:W-:Y:S01]  /*0a50*/  FFMA R32, R12.reuse, R77, R41 ;  /* 0x0000004d0c207223 */ /* 0x040fe20000000029 */
[C---:B------:R-:W-:Y:S01]  /*0a60*/  FFMA R33, R12.reuse, R78, R42 ;  /* 0x0000004e0c217223 */ /* 0x040fe2000000002a */
[C---:B------:R-:W-:Y:S01]  /*0a70*/  FFMA R34, R12.reuse, R79, R43 ;  /* 0x0000004f0c227223 */ /* 0x040fe2000000002b */
        /* <DEDUP_REMOVED lines=8> */
[----:B------:R-:W-:-:S02]  /*0b00*/  FFMA R9, R94, R13, R35 ;  /* 0x0000000d5e097223 */ /* 0x000fc40000000023 */
[----:B------:R-:W1:Y:S01]  /*0b10*/  LDS.128 R32, [R4+0x400] ;  /* 0x0004000004207984 */ /* 0x000e620000000c00 */
[----:B--2---:R-:W-:Y:S01]  /*0b20*/  FFMA R36, R16, R77, R49 ;  /* 0x0000004d10247223 */ /* 0x004fe20000000031 */
[-C--:B------:R-:W-:Y:S01]  /*0b30*/  FFMA R41, R92, R13.reuse, R41 ;  /* 0x0000000d5c297223 */ /* 0x080fe20000000029 */
[-C--:B------:R-:W-:Y:S01]  /*0b40*/  FFMA R120, R93, R13.reuse, R120 ;  /* 0x0000000d5d787223 */ /* 0x080fe20000000078 */
[----:B------:R-:W-:Y:S01]  /*0b50*/  FFMA R114, R95, R13, R114 ;  /* 0x0000000d5f727223 */ /* 0x000fe20000000072 */
[----:B------:R-:W-:Y:S01]  /*0b60*/  FFMA R13, R76, R16, R48 ;  /* 0x000000104c0d7223 */ /* 0x000fe20000000030 */
[C---:B------:R-:W-:Y:S01]  /*0b70*/  FFMA R37, R16.reuse, R78, R50 ;  /* 0x0000004e10257223 */ /* 0x040fe20000000032 */
[----:B------:R-:W-:Y:S01]  /*0b80*/  FFMA R38, R16, R79, R51 ;  /* 0x0000004f10267223 */ /* 0x000fe20000000033 */
[----:B------:R-:W-:Y:S01]  /*0b90*/  FFMA R43, R80, R16, R52 ;  /* 0x00000010502b7223 */ /* 0x000fe20000000034 */
[C---:B------:R-:W-:Y:S01]  /*0ba0*/  FFMA R42, R16.reuse, R81, R53 ;  /* 0x00000051102a7223 */ /* 0x040fe20000000035 */
[C---:B------:R-:W-:Y:S01]  /*0bb0*/  FFMA R39, R16.reuse, R82, R54 ;  /* 0x0000005210277223 */ /* 0x040fe20000000036 */
[----:B------:R-:W-:Y:S01]  /*0bc0*/  FFMA R40, R16, R83, R55 ;  /* 0x0000005310287223 */ /* 0x000fe20000000037 */
[----:B------:R-:W-:Y:S01]  /*0bd0*/  FFMA R16, R89, R17, R36 ;  /* 0x0000001159107223 */ /* 0x000fe20000000024 */
[----:B0-----:R-:W-:Y:S01]  /*0be0*/  FFMA R36, R20, R77, R57 ;  /* 0x0000004d14247223 */ /* 0x001fe20000000039 */
[----:B------:R-:W-:Y:S01]  /*0bf0*/  FFMA R50, R88, R17, R13 ;  /* 0x0000001158327223 */ /* 0x000fe2000000000d */
[----:B------:R-:W-:Y:S01]  /*0c00*/  FFMA R46, R20, R83, R63 ;  /* 0x00000053142e7223 */ /* 0x000fe2000000003f */
[-C--:B------:R-:W-:Y:S01]  /*0c10*/  FFMA R54, R90, R17.reuse, R37 ;  /* 0x000000115a367223 */ /* 0x080fe20000000025 */
[-C--:B------:R-:W-:Y:S01]  /*0c20*/  FFMA R53, R91, R17.reuse, R38 ;  /* 0x000000115b357223 */ /* 0x080fe20000000026 */
[-C--:B------:R-:W-:Y:S01]  /*0c30*/  FFMA R43, R92, R17.reuse, R43 ;  /* 0x000000115c2b7223 */ /* 0x080fe2000000002b */
        /* <DEDUP_REMOVED lines=8> */
[----:B---3--:R-:W-:Y:S01]  /*0cc0*/  FFMA R36, R24, R77, R65 ;  /* 0x0000004d18247223 */ /* 0x008fe20000000041 */
[----:B------:R-:W-:Y:S01]  /*0cd0*/  FFMA R47, R80, R20, R60 ;  /* 0x00000014502f7223 */ /* 0x000fe2000000003c */
[----:B------:R-:W-:Y:S01]  /*0ce0*/  FFMA R48, R20, R81, R61 ;  /* 0x0000005114307223 */ /* 0x000fe2000000003d */
[-C--:B------:R-:W-:Y:S01]  /*0cf0*/  FFMA R20, R88, R21.reuse, R17 ;  /* 0x0000001558147223 */ /* 0x080fe20000000011 */
[-C--:B------:R-:W-:Y:S01]  /*0d00*/  FFMA R61, R90, R21.reuse, R37 ;  /* 0x000000155a3d7223 */ /* 0x080fe20000000025 */
[-C--:B------:R-:W-:Y:S01]  /*0d10*/  FFMA R55, R91, R21.reuse, R38 ;  /* 0x000000155b377223 */ /* 0x080fe20000000026 */
[----:B------:R-:W-:Y:S01]  /*0d20*/  FFMA R17, R94, R21, R39 ;  /* 0x000000155e117223 */ /* 0x000fe20000000027 */
[----:B------:R-:W-:-:S02]  /*0d30*/  FFMA R89, R89, R25, R36 ;  /* 0x0000001959597223 */ /* 0x000fc40000000024 */
[----:B------:R-:W0:Y:S01]  /*0d40*/  LDS.128 R36, [R4+0x410] ;  /* 0x0004100004247984 */ /* 0x000e220000000c00 */
[----:B------:R-:W-:Y:S01]  /*0d50*/  FFMA R52, R24, R79, R67 ;  /* 0x0000004f18347223 */ /* 0x000fe20000000043 */
[----:B------:R-:W-:Y:S01]  /*0d60*/  FFMA R79, R80, R24, R68 ;  /* 0x00000018504f7223 */ /* 0x000fe20000000044 */
[C---:B-1----:R-:W-:Y:S01]  /*0d70*/  FFMA R49, R32.reuse, R10, R112 ;  /* 0x0000000a20317223 */ /* 0x042fe20000000070 */
[C---:B------:R-:W-:Y:S01]  /*0d80*/  FFMA R112, R33.reuse, R86, R106 ;  /* 0x0000005621707223 */ /* 0x040fe2000000006a */
[-C--:B------:R-:W-:Y:S01]  /*0d90*/  FFMA R51, R32, R98.reuse, R30 ;  /* 0x0000006220337223 */ /* 0x080fe2000000001e */
[-C--:B------:R-:W-:Y:S01]  /*0da0*/  FFMA R106, R33, R98.reuse, R31 ;  /* 0x00000062216a7223 */ /* 0x080fe2000000001f */
[C---:B------:R-:W-:Y:S01]  /*0db0*/  FFMA R68, R34.reuse, R98, R29 ;  /* 0x0000006222447223 */ /* 0x040fe2000000001d */
[----:B------:R-:W-:Y:S02]  /*0dc0*/  FFMA R60, R34, R10, R28 ;  /* 0x0000000a223c7223 */ /* 0x000fe4000000001c */
[----:B------:R-:W1:Y:S01]  /*0dd0*/  LDS.128 R28, [R4+0x600] ;  /* 0x00060000041c7984 */ /* 0x000e620000000c00 */
[-C--:B------:R-:W-:Y:S01]  /*0de0*/  FFMA R47, R92, R21.reuse, R47 ;  /* 0x000000155c2f7223 */ /* 0x080fe2000000002f */
[-C--:B------:R-:W-:Y:S01]  /*0df0*/  FFMA R48, R93, R21.reuse, R48 ;  /* 0x000000155d307223 */ /* 0x080fe20000000030 */
[----:B------:R-:W-:Y:S01]  /*0e00*/  FFMA R46, R95, R21, R46 ;  /* 0x000000155f2e7223 */ /* 0x000fe2000000002e */
[----:B------:R-:W-:Y:S01]  /*0e10*/  FFMA R21, R76, R24, R64 ;  /* 0x000000184c157223 */ /* 0x000fe20000000040 */
[C---:B------:R-:W-:Y:S01]  /*0e20*/  FFMA R65, R24.reuse, R78, R66 ;  /* 0x0000004e18417223 */ /* 0x040fe20000000042 */
[C---:B------:R-:W-:Y:S01]  /*0e30*/  FFMA R118, R24.reuse, R81, R69 ;  /* 0x0000005118767223 */ /* 0x040fe20000000045 */
[C---:B------:R-:W-:Y:S01]  /*0e40*/  FFMA R67, R24.reuse, R82, R70 ;  /* 0x0000005218437223 */ /* 0x040fe20000000046 */
[----:B------:R-:W-:Y:S01]  /*0e50*/  FFMA R24, R24, R83, R71 ;  /* 0x0000005318187223 */ /* 0x000fe20000000047 */
[-C--:B------:R-:W-:Y:S01]  /*0e60*/  FFMA R69, R88, R25.reuse, R21 ;  /* 0x0000001958457223 */ /* 0x080fe20000000015 */
[-C--:B------:R-:W-:Y:S01]  /*0e70*/  FFMA R65, R90, R25.reuse, R65 ;  /* 0x000000195a417223 */ /* 0x080fe20000000041 */
[-C--:B------:R-:W-:Y:S01]  /*0e80*/  FFMA R91, R91, R25.reuse, R52 ;  /* 0x000000195b5b7223 */ /* 0x080fe20000000034 */
[-C--:B------:R-:W-:Y:S01]  /*0e90*/  FFMA R79, R92, R25.reuse, R79 ;  /* 0x000000195c4f7223 */ /* 0x080fe2000000004f */
[-C--:B------:R-:W-:Y:S01]  /*0ea0*/  FFMA R118, R93, R25.reuse, R118 ;  /* 0x000000195d767223 */ /* 0x080fe20000000076 */
[-C--:B------:R-:W-:Y:S01]  /*0eb0*/  FFMA R67, R94, R25.reuse, R67 ;  /* 0x000000195e437223 */ /* 0x080fe20000000043 */
[----:B------:R-:W-:Y:S01]  /*0ec0*/  FFMA R59, R95, R25, R24 ;  /* 0x000000195f3b7223 */ /* 0x000fe20000000018 */
[C---:B------:R-:W-:Y:S01]  /*0ed0*/  FFMA R111, R32.reuse, R74, R111 ;  /* 0x0000004a206f7223 */ /* 0x040fe2000000006f */
[C---:B------:R-:W-:Y:S01]  /*0ee0*/  FFMA R57, R32.reuse, R86, R117 ;  /* 0x0000005620397223 */ /* 0x040fe20000000075 */
[C---:B------:R-:W-:Y:S01]  /*0ef0*/  FFMA R25, R32.reuse, R14, R116 ;  /* 0x0000000e20197223 */ /* 0x040fe20000000074 */
[C---:B------:R-:W-:Y:S01]  /*0f00*/  FFMA R21, R32.reuse, R18, R50 ;  /* 0x0000001220157223 */ /* 0x040fe20000000032 */
[C---:B------:R-:W-:Y:S01]  /*0f10*/  FFMA R94, R32.reuse, R22, R20 ;  /* 0x00000016205e7223 */ /* 0x040fe20000000014 */
[----:B------:R-:W-:Y:S01]  /*0f20*/  FFMA R82, R32, R26, R69 ;  /* 0x0000001a20527223 */ /* 0x000fe20000000045 */
[----:B------:R-:W-:Y:S01]  /*0f30*/  FFMA R80, R33, R10, R124 ;  /* 0x0000000a21507223 */ /* 0x000fe2000000007c */
[----:B------:R-:W-:Y:S01]  /*0f40*/  FFMA R32, R35, R14, R45 ;  /* 0x0000000e23207223 */ /* 0x000fe2000000002d */
[----:B------:R-:W-:Y:S01]  /*0f50*/  FFMA R70, R74, R34, R115 ;  /* 0x000000224a467223 */ /* 0x000fe20000000073 */
[C---:B------:R-:W-:Y:S01]  /*0f60*/  FFMA R71, R34.reuse, R86, R119 ;  /* 0x0000005622477223 */ /* 0x040fe20000000077 */
[C---:B------:R-:W-:Y:S01]  /*0f70*/  FFMA R56, R34.reuse, R14, R12 ;  /* 0x0000000e22387223 */ /* 0x040fe2000000000c */
[C---:B------:R-:W-:Y:S01]  /*0f80*/  FFMA R54, R34.reuse, R18, R54 ;  /* 0x0000001222367223 */ /* 0x040fe20000000036 */
[C---:B------:R-:W-:Y:S01]  /*0f90*/  FFMA R52, R34.reuse, R22, R61 ;  /* 0x0000001622347223 */ /* 0x040fe2000000003d */
[----:B0-----:R-:W-:Y:S01]  /*0fa0*/  FFMA R124, R37, R98, R96 ;  /* 0x00000062257c7223 */ /* 0x001fe20000000060 */
[----:B------:R-:W-:Y:S01]  /*0fb0*/  FFMA R50, R34, R26, R65 ;  /* 0x0000001a22327223 */ /* 0x000fe20000000041 */
[----:B------:R-:W-:Y:S01]  /*0fc0*/  FFMA R90, R35, R18, R53 ;  /* 0x00000012235a7223 */ /* 0x000fe20000000035 */
[----:B------:R-:W-:Y:S01]  /*0fd0*/  FFMA R45, R36, R74, R103 ;  /* 0x0000004a242d7223 */ /* 0x000fe20000000067 */
[----:B------:R-:W-:Y:S01]  /*0fe0*/  FFMA R58, R74, R39, R72 ;  /* 0x000000274a3a7223 */ /* 0x000fe20000000048 */
[----:B------:R-:W-:Y:S01]  /*0ff0*/  FFMA R96, R39, R10, R8 ;  /* 0x0000000a27607223 */ /* 0x000fe20000000008 */
[C---:B------:R-:W-:Y:S01]  /*1000*/  FFMA R78, R33.reuse, R14, R44 ;  /* 0x0000000e214e7223 */ /* 0x040fe2000000002c */
[----:B------:R-:W-:Y:S01]  /*1010*/  FFMA R76, R33, R18, R16 ;  /* 0x00000012214c7223 */ /* 0x000fe20000000010 */
[----:B------:R-:W-:Y:S01]  /*1020*/  FFMA R34, R35, R98, R121 ;  /* 0x0000006223227223 */ /* 0x000fe20000000079 */
[C---:B------:R-:W-:Y:S01]  /*1030*/  FFMA R53, R36.reuse, R14, R41 ;  /* 0x0000000e24357223 */ /* 0x040fe20000000029 */
[-C--:B------:R-:W-:Y:S01]  /*1040*/  FFMA R103, R36, R18.reuse, R43 ;  /* 0x0000001224677223 */ /* 0x080fe2000000002b */
[-C--:B------:R-:W-:Y:S01]  /*1050*/  FFMA R72, R37, R18.reuse, R42 ;  /* 0x0000001225487223 */ /* 0x080fe2000000002a */
[----:B------:R-:W-:Y:S01]  /*1060*/  FFMA R8, R39, R18, R40 ;  /* 0x0000001227087223 */ /* 0x000fe20000000028 */
[C---:B------:R-:W-:Y:S01]  /*1070*/  FFMA R116, R74.reuse, R33, R113 ;  /* 0x000000214a747223 */ /* 0x040fe20000000071 */
[C---:B------:R-:W-:Y:S01]  /*1080*/  FFMA R66, R33.reuse, R22, R63 ;  /* 0x0000001621427223 */ /* 0x040fe2000000003f */
[----:B------:R-:W-:Y:S01]  /*1090*/  FFMA R62, R33, R26, R89 ;  /* 0x0000001a213e7223 */ /* 0x000fe20000000059 */
[C---:B------:R-:W-:Y:S01]  /*10a0*/  FFMA R44, R74.reuse, R35, R101 ;  /* 0x000000234a2c7223 */ /* 0x040fe20000000065 */
[C---:B------:R-:W-:Y:S01]  /*10b0*/  FFMA R92, R35.reuse, R86, R84 ;  /* 0x00000056235c7223 */ /* 0x040fe20000000054 */
[C---:B------:R-:W-:Y:S01]  /*10c0*/  FFMA R88, R35.reuse, R10, R125 ;  /* 0x0000000a23587223 */ /* 0x040fe2000000007d */
[C---:B------:R-:W-:Y:S01]  /*10d0*/  FFMA R16, R35.reuse, R22, R55 ;  /* 0x0000001623107223 */ /* 0x040fe20000000037 */
[----:B------:R-:W-:Y:S01]  /*10e0*/  FFMA R20, R35, R26, R91 ;  /* 0x0000001a23147223 */ /* 0x000fe2000000005b */
[----:B------:R-:W0:Y:S01]  /*10f0*/  LDS.128 R40, [R4+0x610] ;  /* 0x0006100004287984 */ /* 0x000e220000000c00 */
[----:B------:R-:W-:Y:S01]  /*1100*/  FFMA R64, R74, R37, R105 ;  /* 0x000000254a407223 */ /* 0x000fe20000000069 */
[C---:B------:R-:W-:Y:S01]  /*1110*/  FFMA R125, R36.reuse, R86, R73 ;  /* 0x00000056247d7223 */ /* 0x040fe20000000049 */
[-C--:B------:R-:W-:Y:S01]  /*1120*/  FFMA R121, R36, R98.reuse, R123 ;  /* 0x0000006224797223 */ /* 0x080fe2000000007b */
[CC--:B------:R-:W-:Y:S01]  /*1130*/  FFMA R117, R38.reuse, R98.reuse, R85 ;  /* 0x0000006226757223 */ /* 0x0c0fe20000000055 */
[----:B------:R-:W-:Y:S01]  /*1140*/  FFMA R12, R39, R98, R108 ;  /* 0x00000062270c7223 */ /* 0x000fe2000000006c */
[----:B------:R-:W-:Y:S01]  /*1150*/  FFMA R105, R38, R14, R9 ;  /* 0x0000000e26697223 */ /* 0x000fe20000000009 */
[----:B------:R-:W-:Y:S01]  /*1160*/  FFMA R61, R74, R38, R107 ;  /* 0x000000264a3d7223 */ /* 0x000fe2000000006b */
[-C--:B------:R-:W-:Y:S01]  /*1170*/  FFMA R102, R37, R86.reuse, R102 ;  /* 0x0000005625667223 */ /* 0x080fe20000000066 */
[CC--:B------:R-:W-:Y:S01]  /*1180*/  FFMA R69, R38.reuse, R86.reuse, R109 ;  /* 0x0000005626457223 */ /* 0x0c0fe2000000006d */
[----:B------:R-:W-:Y:S01]  /*1190*/  FFMA R104, R39, R86, R104 ;  /* 0x0000005627687223 */ /* 0x000fe20000000068 */
[C---:B------:R-:W-:Y:S01]  /*11a0*/  FFMA R55, R38.reuse, R10, R97 ;  /* 0x0000000a26377223 */ /* 0x040fe20000000061 */
[C---:B------:R-:W-:Y:S01]  /*11b0*/  FFMA R95, R38.reuse, R18, R13 ;  /* 0x00000012265f7223 */ /* 0x040fe2000000000d */
[----:B------:R-:W-:Y:S01]  /*11c0*/  FFMA R77, R38, R22, R17 ;  /* 0x00000016264d7223 */ /* 0x000fe20000000011 */
[-C--:B------:R-:W-:Y:S01]  /*11d0*/  FFMA R79, R36, R26.reuse, R79 ;  /* 0x0000001a244f7223 */ /* 0x080fe2000000004f */
[-C--:B------:R-:W-:Y:S01]  /*11e0*/  FFMA R118, R37, R26.reuse, R118 ;  /* 0x0000001a25767223 */ /* 0x080fe20000000076 */
[-C--:B------:R-:W-:Y:S01]  /*11f0*/  FFMA R67, R38, R26.reuse, R67 ;  /* 0x0000001a26437223 */ /* 0x080fe20000000043 */
[----:B------:R-:W-:Y:S01]  /*1200*/  FFMA R108, R39, R26, R59 ;  /* 0x0000001a276c7223 */ /* 0x000fe2000000003b */
[C---:B-1----:R-:W-:Y:S01]  /*1210*/  FFMA R73, R28.reuse, R75, R111 ;  /* 0x0000004b1c497223 */ /* 0x042fe2000000006f */
[C---:B------:R-:W-:Y:S01]  /*1220*/  FFMA R123, R28.reuse, R87, R57 ;  /* 0x000000571c7b7223 */ /* 0x040fe20000000039 */
[C---:B------:R-:W-:Y:S01]  /*1230*/  FFMA R85, R28.reuse, R15, R25 ;  /* 0x0000000f1c557223 */ /* 0x040fe20000000019 */
[----:B------:R-:W-:Y:S01]  /*1240*/  FFMA R9, R28, R19, R21 ;  /* 0x000000131c097223 */ /* 0x000fe20000000015 */
[CC--:B------:R-:W-:Y:S01]  /*1250*/  FFMA R113, R36.reuse, R10.reuse, R110 ;  /* 0x0000000a24717223 */ /* 0x0c0fe2000000006e */
[C---:B------:R-:W-:Y:S01]  /*1260*/  FFMA R122, R37.reuse, R10, R122 ;  /* 0x0000000a257a7223 */ /* 0x040fe2000000007a */
[-C--:B------:R-:W-:Y:S01]  /*1270*/  FFMA R120, R37, R14.reuse, R120 ;  /* 0x0000000e25787223 */ /* 0x080fe20000000078 */
[----:B------:R-:W-:Y:S01]  /*1280*/  FFMA R114, R39, R14, R114 ;  /* 0x0000000e27727223 */ /* 0x000fe20000000072 */
[-C--:B------:R-:W-:Y:S01]  /*1290*/  FFMA R81, R36, R22.reuse, R47 ;  /* 0x0000001624517223 */ /* 0x080fe2000000002f */
[-C--:B------:R-:W-:Y:S01]  /*12a0*/  FFMA R18, R37, R22.reuse, R48 ;  /* 0x0000001625127223 */ /* 0x080fe20000000030 */
[----:B------:R-:W-:Y:S01]  /*12b0*/  FFMA R24, R39, R22, R46 ;  /* 0x0000001627187223 */ /* 0x000fe2000000002e */
[C---:B------:R-:W-:Y:S01]  /*12c0*/  FFMA R119, R28.reuse, R99, R51 ;  /* 0x000000631c777223 */ /* 0x040fe20000000033 */
[C---:B------:R-:W-:Y:S01]  /*12d0*/  FFMA R107, R28.reuse, R11, R49 ;  /* 0x0000000b1c6b7223 */ /* 0x040fe20000000031 */
[C---:B------:R-:W-:Y:S01]  /*12e0*/  FFMA R25, R28.reuse, R23, R94 ;  /* 0x000000171c197223 */ /* 0x040fe2000000005e */
[----:B------:R-:W-:Y:S01]  /*12f0*/  FFMA R17, R28, R27, R82 ;  /* 0x0000001b1c117223 */ /* 0x000fe20000000052 */
[----:B------:R-:W-:Y:S01]  /*1300*/  FFMA R98, R75, R29, R116 ;  /* 0x0000001d4b627223 */ /* 0x000fe20000000074 */
[C---:B------:R-:W-:Y:S01]  /*1310*/  FFMA R21, R29.reuse, R87, R112 ;  /* 0x000000571d157223 */ /* 0x040fe20000000070 */
[C---:B------:R-:W-:Y:S01]  /*1320*/  FFMA R89, R29.reuse, R99, R106 ;  /* 0x000000631d597223 */ /* 0x040fe2000000006a */
[C---:B------:R-:W-:Y:S01]  /*1330*/  FFMA R111, R29.reuse, R11, R80 ;  /* 0x0000000b1d6f7223 */ /* 0x040fe20000000050 */
[C---:B------:R-:W-:Y:S01]  /*1340*/  FFMA R97, R29.reuse, R15, R78 ;  /* 0x0000000f1d617223 */ /* 0x040fe2000000004e */
[C---:B------:R-:W-:Y:S01]  /*1350*/  FFMA R91, R29.reuse, R19, R76 ;  /* 0x000000131d5b7223 */ /* 0x040fe2000000004c */
[C---:B------:R-:W-:Y:S01]  /*1360*/  FFMA R59, R29.reuse, R23, R66 ;  /* 0x000000171d3b7223 */ /* 0x040fe20000000042 */
[----:B------:R-:W-:Y:S01]  /*1370*/  FFMA R57, R29, R27, R62 ;  /* 0x0000001b1d397223 */ /* 0x000fe2000000003e */
[C---:B------:R-:W-:Y:S01]  /*1380*/  FFMA R63, R75.reuse, R30, R70 ;  /* 0x0000001e4b3f7223 */ /* 0x040fe20000000046 */
[C---:B------:R-:W-:Y:S01]  /*1390*/  FFMA R71, R30.reuse, R87, R71 ;  /* 0x000000571e477223 */ /* 0x040fe20000000047 */
[C---:B------:R-:W-:Y:S01]  /*13a0*/  FFMA R115, R30.reuse, R99, R68 ;  /* 0x000000631e737223 */ /* 0x040fe20000000044 */
[C---:B------:R-:W-:Y:S01]  /*13b0*/  FFMA R109, R30.reuse, R11, R60 ;  /* 0x0000000b1e6d7223 */ /* 0x040fe2000000003c */
        /* <DEDUP_REMOVED lines=12> */
[----:B------:R-:W-:Y:S04]  /*1480*/  LDS.128 R36, [R5+0x10] ;  /* 0x0000100005247984 */ /* 0x000fe80000000c00 */
[----:B------:R-:W1:Y:S04]  /*1490*/  LDS.128 R48, [R4+0x800] ;  /* 0x0008000004307984 */ /* 0x000e680000000c00 */
[----:B------:R-:W2:Y:S04]  /*14a0*/  LDS.128 R32, [R4+0x810] ;  /* 0x0008100004207984 */ /* 0x000ea80000000c00 */
[----:B------:R-:W3:Y:S01]  /*14b0*/  LDS.128 R28, [R5+0x30] ;  /* 0x00003000051c7984 */ /* 0x000ee20000000c00 */
[C---:B0-----:R-:W-:Y:S01]  /*14c0*/  FFMA R66, R40.reuse, R75, R45 ;  /* 0x0000004b28427223 */ /* 0x041fe2000000002d */
[----:B------:R-:W-:Y:S01]  /*14d0*/  FFMA R61, R75, R42, R61 ;  /* 0x0000002a4b3d7223 */ /* 0x000fe2000000003d */
[-C--:B------:R-:W-:Y:S01]  /*14e0*/  FFMA R125, R40, R87.reuse, R125 ;  /* 0x00000057287d7223 */ /* 0x080fe2000000007d */
[-C--:B------:R-:W-:Y:S01]  /*14f0*/  FFMA R22, R41, R87.reuse, R102 ;  /* 0x0000005729167223 */ /* 0x080fe20000000066 */
[-C--:B------:R-:W-:Y:S01]  /*1500*/  FFMA R69, R42, R87.reuse, R69 ;  /* 0x000000572a457223 */ /* 0x080fe20000000045 */
[----:B------:R-:W-:Y:S01]  /*1510*/  FFMA R14, R43, R87, R104 ;  /* 0x000000572b0e7223 */ /* 0x000fe20000000068 */
[----:B------:R-:W0:Y:S01]  /*1520*/  LDS.128 R44, [R5+0x50] ;  /* 0x00005000052c7984 */ /* 0x000e220000000c00 */
[-C--:B------:R-:W-:Y:S01]  /*1530*/  FFMA R113, R40, R11.reuse, R113 ;  /* 0x0000000b28717223 */ /* 0x080fe20000000071 */
[-C--:B------:R-:W-:Y:S01]  /*1540*/  FFMA R122, R41, R11.reuse, R122 ;  /* 0x0000000b297a7223 */ /* 0x080fe2000000007a */
[-C--:B------:R-:W-:Y:S01]  /*1550*/  FFMA R87, R42, R11.reuse, R55 ;  /* 0x0000000b2a577223 */ /* 0x080fe20000000037 */
[----:B------:R-:W-:Y:S01]  /*1560*/  FFMA R96, R43, R11, R96 ;  /* 0x0000000b2b607223 */ /* 0x000fe20000000060 */
[C---:B------:R-:W-:Y:S01]  /*1570*/  FFMA R64, R75.reuse, R41, R64 ;  /* 0x000000294b407223 */ /* 0x040fe20000000040 */
[----:B------:R-:W-:Y:S01]  /*1580*/  FFMA R58, R75, R43, R58 ;  /* 0x0000002b4b3a7223 */ /* 0x000fe2000000003a */
[C---:B------:R-:W-:Y:S01]  /*1590*/  FFMA R11, R40.reuse, R15, R53 ;  /* 0x0000000f280b7223 */ /* 0x040fe20000000035 */
[-C--:B------:R-:W-:Y:S01]  /*15a0*/  FFMA R103, R40, R19.reuse, R103 ;  /* 0x0000001328677223 */ /* 0x080fe20000000067 */
[----:B------:R-:W4:Y:S01]  /*15b0*/  LDS.128 R52, [R5+0x70] ;  /* 0x0000700005347984 */ /* 0x000f220000000c00 */
[-C--:B------:R-:W-:Y:S01]  /*15c0*/  FFMA R72, R41, R19.reuse, R72 ;  /* 0x0000001329487223 */ /* 0x080fe20000000048 */
[-C--:B------:R-:W-:Y:S01]  /*15d0*/  FFMA R95, R42, R19.reuse, R95 ;  /* 0x000000132a5f7223 */ /* 0x080fe2000000005f */
[----:B------:R-:W-:Y:S01]  /*15e0*/  FFMA R8, R43, R19, R8 ;  /* 0x000000132b087223 */ /* 0x000fe20000000008 */
[C---:B------:R-:W-:Y:S01]  /*15f0*/  FFMA R75, R40.reuse, R23, R81 ;  /* 0x00000017284b7223 */ /* 0x040fe20000000051 */
[-C--:B------:R-:W-:Y:S01]  /*1600*/  FFMA R121, R40, R99.reuse, R121 ;  /* 0x0000006328797223 */ /* 0x080fe20000000079 */
[-C--:B------:R-:W-:Y:S01]  /*1610*/  FFMA R124, R41, R99.reuse, R124 ;  /* 0x00000063297c7223 */ /* 0x080fe2000000007c */
[CC--:B------:R-:W-:Y:S01]  /*1620*/  FFMA R117, R42.reuse, R99.reuse, R117 ;  /* 0x000000632a757223 */ /* 0x0c0fe20000000075 */
[----:B------:R-:W-:Y:S01]  /*1630*/  FFMA R10, R43, R99, R12 ;  /* 0x000000632b0a7223 */ /* 0x000fe2000000000c */
[-C--:B------:R-:W-:Y:S01]  /*1640*/  FFMA R18, R41, R23.reuse, R18 ;  /* 0x0000001729127223 */ /* 0x080fe20000000012 */
[-C--:B------:R-:W-:Y:S01]  /*1650*/  FFMA R19, R42, R23.reuse, R77 ;  /* 0x000000172a137223 */ /* 0x080fe2000000004d */
[----:B------:R-:W-:Y:S01]  /*1660*/  FFMA R24, R43, R23, R24 ;  /* 0x000000172b187223 */ /* 0x000fe20000000018 */
[----:B------:R-:W5:Y:S01]  /*1670*/  LDS.128 R80, [R5+0x90] ;  /* 0x0000900005507984 */ /* 0x000f620000000c00 */
[C---:B-1----:R-:W-:Y:S01]  /*1680*/  FFMA R12, R36.reuse, R50, R63 ;  /* 0x00000032240c7223 */ /* 0x042fe2000000003f */
[----:B--2---:R-:W-:-:S02]  /*1690*/  FFMA R20, R36, R34, R61 ;  /* 0x0000002224147223 */ /* 0x004fc4000000003d */
[----:B------:R-:W1:Y:S01]  /*16a0*/  LDS.128 R60, [R5+0xd0] ;  /* 0x0000d000053c7984 */ /* 0x000e620000000c00 */
[C---:B---3--:R-:W-:Y:S01]  /*16b0*/  FFMA R99, R28.reuse, R50, R71 ;  /* 0x000000321c637223 */ /* 0x048fe20000000047 */
[C---:B------:R-:W-:Y:S02]  /*16c0*/  FFMA R23, R28.reuse, R34, R69 ;  /* 0x000000221c177223 */ /* 0x040fe40000000045 */
[----:B------:R-:W2:Y:S01]  /*16d0*/  LDS.128 R68, [R5+0xf0] ;  /* 0x0000f00005447984 */ /* 0x000ea20000000c00 */
[----:B------:R-:W-:Y:S01]  /*16e0*/  FFMA R112, R28, R49, R21 ;  /* 0x000000311c707223 */ /* 0x000fe20000000015 */
[-C--:B------:R-:W-:Y:S01]  /*16f0*/  FFMA R106, R48, R28.reuse, R123 ;  /* 0x0000001c306a7223 */ /* 0x080fe2000000007b */
[----:B------:R-:W-:Y:S01]  /*1700*/  FFMA R92, R28, R51, R92 ;  /* 0x000000331c5c7223 */ /* 0x000fe2000000005c */
[----:B------:R-:W-:Y:S01]  /*1710*/  FFMA R21, R32, R28, R125 ;  /* 0x0000001c20157223 */ /* 0x000fe2000000007d */
[----:B------:R-:W-:Y:S01]  /*1720*/  FFMA R22, R28, R33, R22 ;  /* 0x000000211c167223 */ /* 0x000fe20000000016 */
        /* <DEDUP_REMOVED lines=8> */
[-C--:B------:R-:W-:Y:S01]  /*17b0*/  FFMA R58, R36, R35.reuse, R58 ;  /* 0x00000023243a7223 */ /* 0x080fe2000000003a */
[----:B------:R-:W-:Y:S01]  /*17c0*/  FFMA R28, R28, R35, R14 ;  /* 0x000000231c1c7223 */ /* 0x000fe2000000000e */
[----:B0-----:R-:W-:Y:S01]  /*17d0*/  FFMA R102, R44, R49, R89 ;  /* 0x000000312c667223 */ /* 0x001fe20000000059 */
        /* <DEDUP_REMOVED lines=8> */
[----:B------:R0:W3:Y:S01]  /*1860*/  LDS.128 R76, [R5+0xb0] ;  /* 0x0000b000054c7984 */ /* 0x0000e20000000c00 */
[----:B----4-:R-:W-:Y:S01]  /*1870*/  FFMA R116, R48, R52, R107 ;  /* 0x0000003430747223 */ /* 0x010fe2000000006b */
[C---:B------:R-:W-:Y:S01]  /*1880*/  FFMA R104, R52.reuse, R49, R111 ;  /* 0x0000003134687223 */ /* 0x040fe2000000006f */
[C---:B------:R-:W-:Y:S01]  /*1890*/  FFMA R94, R52.reuse, R50, R109 ;  /* 0x00000032345e7223 */ /* 0x040fe2000000006d */
[----:B------:R-:W-:Y:S01]  /*18a0*/  FFMA R88, R52, R51, R88 ;  /* 0x0000003334587223 */ /* 0x000fe20000000058 */
[----:B------:R-:W-:Y:S01]  /*18b0*/  FFMA R10, R32, R52, R113 ;  /* 0x00000034200a7223 */ /* 0x000fe20000000071 */
[C---:B------:R-:W-:Y:S01]  /*18c0*/  FFMA R122, R52.reuse, R33, R122 ;  /* 0x00000021347a7223 */ /* 0x040fe2000000007a */
[C---:B------:R-:W-:Y:S01]  /*18d0*/  FFMA R87, R52.reuse, R34, R87 ;  /* 0x0000002234577223 */ /* 0x040fe20000000057 */
[----:B------:R-:W-:Y:S01]  /*18e0*/  FFMA R44, R52, R35, R96 ;  /* 0x00000023342c7223 */ /* 0x000fe20000000060 */
[----:B-----5:R-:W-:Y:S01]  /*18f0*/  FFMA R123, R48, R80, R85 ;  /* 0x00000050307b7223 */ /* 0x020fe20000000055 */
[C---:B------:R-:W-:Y:S01]  /*1900*/  FFMA R52, R80.reuse, R51, R74 ;  /* 0x0000003350347223 */ /* 0x040fe2000000004a */
[C---:B------:R-:W-:Y:S01]  /*1910*/  FFMA R97, R80.reuse, R49, R97 ;  /* 0x0000003150617223 */ /* 0x040fe20000000061 */
[----:B------:R-:W-:Y:S01]  /*1920*/  FFMA R96, R80, R50, R101 ;  /* 0x0000003250607223 */ /* 0x000fe20000000065 */
[----:B------:R-:W-:Y:S01]  /*1930*/  FFMA R11, R32, R80, R11 ;  /* 0x00000050200b7223 */ /* 0x000fe2000000000b */
[C---:B------:R-:W-:Y:S01]  /*1940*/  FFMA R120, R80.reuse, R33, R120 ;  /* 0x0000002150787223 */ /* 0x040fe20000000078 */
[CC--:B------:R-:W-:Y:S01]  /*1950*/  FFMA R85, R80.reuse, R34.reuse, R105 ;  /* 0x0000002250557223 */ /* 0x0c0fe20000000069 */
[----:B------:R-:W-:Y:S01]  /*1960*/  FFMA R74, R80, R35, R114 ;  /* 0x00000023504a7223 */ /* 0x000fe20000000072 */
[-C--:B------:R-:W-:Y:S01]  /*1970*/  FFMA R118, R41, R27.reuse, R118 ;  /* 0x0000001b29767223 */ /* 0x080fe20000000076 */
[-C--:B------:R-:W-:Y:S01]  /*1980*/  FFMA R67, R42, R27.reuse, R67 ;  /* 0x0000001b2a437223 */ /* 0x080fe20000000043 */
[----:B------:R-:W-:Y:S01]  /*1990*/  FFMA R108, R43, R27, R108 ;  /* 0x0000001b2b6c7223 */ /* 0x000fe2000000006c */
[C---:B-1----:R-:W-:Y:S01]  /*19a0*/  FFMA R114, R60.reuse, R51, R16 ;  /* 0x000000333c727223 */ /* 0x042fe20000000010 */
[C---:B------:R-:W-:Y:S01]  /*19b0*/  FFMA R80, R60.reuse, R33, R18 ;  /* 0x000000213c507223 */ /* 0x040fe20000000012 */
[----:B0-----:R-:W-:Y:S01]  /*19c0*/  FFMA R5, R60, R34, R19 ;  /* 0x000000223c057223 */ /* 0x001fe20000000013 */
[C---:B--2---:R-:W-:Y:S01]  /*19d0*/  FFMA R119, R48.reuse, R68, R17 ;  /* 0x0000004430777223 */ /* 0x044fe20000000011 */
[----:B------:R-:W0:Y:S04]  /*19e0*/  LDS.128 R40, [R4+0xa00] ;  /* 0x000a000004287984 */ /* 0x000e280000000c00 */
[----:B------:R-:W1:Y:S01]  /*19f0*/  LDS.128 R16, [R4+0xa10] ;  /* 0x000a100004107984 */ /* 0x000e620000000c00 */
[----:B------:R-:W-:Y:S01]  /*1a00*/  FFMA R117, R48, R60, R25 ;  /* 0x0000003c30757223 */ /* 0x000fe20000000019 */
[CC--:B------:R-:W-:Y:S01]  /*1a10*/  FFMA R59, R60.reuse, R49.reuse, R59 ;  /* 0x000000313c3b7223 */ /* 0x0c0fe2000000003b */
[-C--:B------:R-:W-:Y:S01]  /*1a20*/  FFMA R65, R60, R50.reuse, R65 ;  /* 0x000000323c417223 */ /* 0x080fe20000000041 */
[C---:B------:R-:W-:Y:S01]  /*1a30*/  FFMA R57, R68.reuse, R49, R57 ;  /* 0x0000003144397223 */ /* 0x040fe20000000039 */
[----:B------:R-:W-:Y:S01]  /*1a40*/  FFMA R13, R68, R50, R13 ;  /* 0x00000032440d7223 */ /* 0x000fe2000000000d */
[----:B------:R-:W-:Y:S01]  /*1a50*/  FFMA R25, R32, R60, R75 ;  /* 0x0000003c20197223 */ /* 0x000fe2000000004b */
[----:B------:R-:W-:Y:S01]  /*1a60*/  FFMA R24, R60, R35, R24 ;  /* 0x000000233c187223 */ /* 0x000fe20000000018 */
[C---:B------:R-:W-:Y:S01]  /*1a70*/  FFMA R60, R68.reuse, R51, R26 ;  /* 0x00000033443c7223 */ /* 0x040fe2000000001a */
[----:B------:R-:W-:Y:S01]  /*1a80*/  FFMA R118, R68, R33, R118 ;  /* 0x0000002144767223 */ /* 0x000fe20000000076 */
[----:B---3--:R-:W-:Y:S01]  /*1a90*/  FFMA R107, R76, R49, R91 ;  /* 0x000000314c6b7223 */ /* 0x008fe2000000005b */
[-C--:B------:R-:W-:Y:S01]  /*1aa0*/  FFMA R121, R48, R76.reuse, R9 ;  /* 0x0000004c30797223 */ /* 0x080fe20000000009 */
[----:B------:R-:W-:Y:S01]  /*1ab0*/  FFMA R90, R76, R51, R90 ;  /* 0x000000334c5a7223 */ /* 0x000fe2000000005a */
[----:B------:R-:W-:Y:S01]  /*1ac0*/  FFMA R9, R32, R76, R103 ;  /* 0x0000004c20097223 */ /* 0x000fe20000000067 */
[C---:B------:R-:W-:Y:S01]  /*1ad0*/  FFMA R27, R76.reuse, R34, R95 ;  /* 0x000000224c1b7223 */ /* 0x040fe2000000005f */
[C---:B------:R-:W-:Y:S01]  /*1ae0*/  FFMA R8, R76.reuse, R35, R8 ;  /* 0x000000234c087223 */ /* 0x040fe20000000008 */
[C---:B------:R-:W-:Y:S01]  /*1af0*/  FFMA R91, R76.reuse, R50, R93 ;  /* 0x000000324c5b7223 */ /* 0x040fe2000000005d */
[----:B------:R-:W-:Y:S01]  /*1b00*/  FFMA R72, R76, R33, R72 ;  /* 0x000000214c487223 */ /* 0x000fe20000000048 */
[----:B------:R-:W-:Y:S01]  /*1b10*/  FFMA R34, R68, R34, R67 ;  /* 0x0000002244227223 */ /* 0x000fe20000000043 */
[----:B------:R-:W-:Y:S01]  /*1b20*/  FFMA R48, R32, R68, R15 ;  /* 0x0000004420307223 */ /* 0x000fe2000000000f */
[----:B------:R-:W-:Y:S01]  /*1b30*/  FFMA R76, R68, R35, R108 ;  /* 0x00000023444c7223 */ /* 0x000fe2000000006c */
[----:B0-----:R-:W-:Y:S01]  /*1b40*/  FFMA R50, R40, R37, R73 ;  /* 0x0000002528327223 */ /* 0x001fe20000000049 */
        /* <DEDUP_REMOVED lines=9> */
[C---:B-1----:R-:W-:Y:S01]  /*1be0*/  FFMA R33, R37.reuse, R18, R20 ;  /* 0x0000001225217223 */ /* 0x042fe20000000014 */
[-C--:B------:R-:W-:Y:S01]  /*1bf0*/  FFMA R32, R40, R29.reuse, R106 ;  /* 0x0000001d28207223 */ /* 0x080fe2000000006a */
        /* <DEDUP_REMOVED lines=18> */
[C---:B------:R-:W-:Y:S01]  /*1d20*/  FFMA R26, R40.reuse, R45, R110 ;  /* 0x0000002d281a7223 */ /* 0x040fe2000000006e */
[-C--:B------:R-:W-:Y:S01]  /*1d30*/  FFMA R125, R40, R53.reuse, R116 ;  /* 0x00000035287d7223 */ /* 0x080fe20000000074 */
[----:B------:R-:W-:Y:S01]  /*1d40*/  FFMA R95, R42, R53, R94 ;  /* 0x000000352a5f7223 */ /* 0x000fe2000000005e */
[----:B------:R-:W0:Y:S01]  /*1d50*/  LDS.128 R12, [R4+0xc00] ;  /* 0x000c0000040c7984 */ /* 0x000e220000000c00 */
[----:B------:R-:W-:Y:S01]  /*1d60*/  FFMA R43, R43, R69, R60 ;  /* 0x000000452b2b7223 */ /* 0x000fe2000000003c */
[-C--:B------:R-:W-:Y:S01]  /*1d70*/  FFMA R29, R16, R45.reuse, R56 ;  /* 0x0000002d101d7223 */ /* 0x080fe20000000038 */
[-C--:B------:R-:W-:Y:S01]  /*1d80*/  FFMA R124, R17, R45.reuse, R124 ;  /* 0x0000002d117c7223 */ /* 0x080fe2000000007c */
[-C--:B------:R-:W-:Y:S01]  /*1d90*/  FFMA R89, R18, R45.reuse, R89 ;  /* 0x0000002d12597223 */ /* 0x080fe20000000059 */
[----:B------:R-:W-:Y:S01]  /*1da0*/  FFMA R36, R19, R45, R36 ;  /* 0x0000002d13247223 */ /* 0x000fe20000000024 */
[-C--:B------:R-:W-:Y:S01]  /*1db0*/  FFMA R37, R16, R53.reuse, R10 ;  /* 0x0000003510257223 */ /* 0x080fe2000000000a */
[-C--:B------:R-:W-:Y:S01]  /*1dc0*/  FFMA R122, R17, R53.reuse, R122 ;  /* 0x00000035117a7223 */ /* 0x080fe2000000007a */
[-C--:B------:R-:W-:Y:S01]  /*1dd0*/  FFMA R87, R18, R53.reuse, R87 ;  /* 0x0000003512577223 */ /* 0x080fe20000000057 */
[C---:B------:R-:W-:Y:S01]  /*1de0*/  FFMA R44, R19.reuse, R53, R44 ;  /* 0x00000035132c7223 */ /* 0x040fe2000000002c */
[C---:B------:R-:W-:Y:S01]  /*1df0*/  FFMA R45, R16.reuse, R81, R11 ;  /* 0x00000051102d7223 */ /* 0x040fe2000000000b */
[-C--:B------:R-:W-:Y:S01]  /*1e00*/  FFMA R53, R16, R77.reuse, R9 ;  /* 0x0000004d10357223 */ /* 0x080fe20000000009 */
[----:B------:R-:W-:-:S02]  /*1e10*/  FFMA R60, R19, R77, R8 ;  /* 0x0000004d133c7223 */ /* 0x000fc40000000008 */
[----:B------:R-:W1:Y:S01]  /*1e20*/  LDS.128 R8, [R4+0xc10] ;  /* 0x000c100004087984 */ /* 0x000e620000000c00 */
[C---:B------:R-:W-:Y:S01]  /*1e30*/  FFMA R123, R40.reuse, R81, R123 ;  /* 0x00000051287b7223 */ /* 0x040fe2000000007b */
[C---:B------:R-:W-:Y:S01]  /*1e40*/  FFMA R121, R40.reuse, R77, R121 ;  /* 0x0000004d28797223 */ /* 0x040fe20000000079 */
[C---:B------:R-:W-:Y:S01]  /*1e50*/  FFMA R117, R40.reuse, R61, R117 ;  /* 0x0000003d28757223 */ /* 0x040fe20000000075 */
[----:B------:R-:W-:Y:S01]  /*1e60*/  FFMA R119, R40, R69, R119 ;  /* 0x0000004528777223 */ /* 0x000fe20000000077 */
[-C--:B------:R-:W-:Y:S01]  /*1e70*/  FFMA R93, R42, R81.reuse, R96 ;  /* 0x000000512a5d7223 */ /* 0x080fe20000000060 */
[-C--:B------:R-:W-:Y:S01]  /*1e80*/  FFMA R120, R17, R81.reuse, R120 ;  /* 0x0000005111787223 */ /* 0x080fe20000000078 */
[-C--:B------:R-:W-:Y:S01]  /*1e90*/  FFMA R85, R18, R81.reuse, R85 ;  /* 0x0000005112557223 */ /* 0x080fe20000000055 */
[----:B------:R-:W-:Y:S01]  /*1ea0*/  FFMA R74, R19, R81, R74 ;  /* 0x00000051134a7223 */ /* 0x000fe2000000004a */
[----:B------:R-:W-:Y:S01]  /*1eb0*/  FFMA R91, R42, R77, R91 ;  /* 0x0000004d2a5b7223 */ /* 0x000fe2000000005b */
[----:B------:R-:W-:Y:S01]  /*1ec0*/  FFMA R81, R16, R61, R25 ;  /* 0x0000003d10517223 */ /* 0x000fe20000000019 */
[CC--:B------:R-:W-:Y:S01]  /*1ed0*/  FFMA R72, R17.reuse, R77.reuse, R72 ;  /* 0x0000004d11487223 */ /* 0x0c0fe20000000048 */
[----:B------:R-:W-:Y:S01]  /*1ee0*/  FFMA R27, R18, R77, R27 ;  /* 0x0000004d121b7223 */ /* 0x000fe2000000001b */
[----:B------:R-:W-:Y:S01]  /*1ef0*/  FFMA R25, R16, R69, R48 ;  /* 0x0000004510197223 */ /* 0x000fe20000000030 */
[-C--:B------:R-:W-:Y:S01]  /*1f00*/  FFMA R80, R17, R61.reuse, R80 ;  /* 0x0000003d11507223 */ /* 0x080fe20000000050 */
[CC--:B------:R-:W-:Y:S01]  /*1f10*/  FFMA R77, R18.reuse, R61.reuse, R5 ;  /* 0x0000003d124d7223 */ /* 0x0c0fe20000000005 */
[----:B------:R-:W-:Y:S01]  /*1f20*/  FFMA R68, R19, R61, R24 ;  /* 0x0000003d13447223 */ /* 0x000fe20000000018 */
[-C--:B------:R-:W-:Y:S01]  /*1f30*/  FFMA R118, R17, R69.reuse, R118 ;  /* 0x0000004511767223 */ /* 0x080fe20000000076 */
[-C--:B------:R-:W-:Y:S01]  /*1f40*/  FFMA R5, R18, R69.reuse, R34 ;  /* 0x0000004512057223 */ /* 0x080fe20000000022 */
[----:B------:R-:W-:Y:S01]  /*1f50*/  FFMA R76, R19, R69, R76 ;  /* 0x00000045134c7223 */ /* 0x000fe2000000004c */
[C---:B0-----:R-:W-:Y:S01]  /*1f60*/  FFMA R16, R12.reuse, R30, R32 ;  /* 0x0000001e0c107223 */ /* 0x041fe20000000020 */
        /* <DEDUP_REMOVED lines=32> */
[-C--:B-1----:R-:W-:Y:S01]  /*2170*/  FFMA R21, R8, R30.reuse, R21 ;  /* 0x0000001e08157223 */ /* 0x082fe20000000015 */
[-C--:B------:R-:W-:Y:S01]  /*2180*/  FFMA R22, R9, R30.reuse, R22 ;  /* 0x0000001e09167223 */ /* 0x080fe20000000016 */
[-C--:B------:R-:W-:Y:S01]  /*2190*/  FFMA R23, R10, R30.reuse, R23 ;  /* 0x0000001e0a177223 */ /* 0x080fe20000000017 */
[----:B------:R-:W-:Y:S01]  /*21a0*/  FFMA R28, R11, R30, R28 ;  /* 0x0000001e0b1c7223 */ /* 0x000fe2000000001c */
        /* <DEDUP_REMOVED lines=16> */
[----:B------:R-:W-:-:S02]  /*22b0*/  FFMA R54, R9, R78, R72 ;  /* 0x0000004e09367223 */ /* 0x000fc40000000048 */
[----:B------:R-:W1:Y:S01]  /*22c0*/  LDS.128 R72, [R4+0xe10] ;  /* 0x000e100004487984 */ /* 0x000e620000000c00 */
[C---:B------:R-:W-:Y:S01]  /*22d0*/  FFMA R61, R10.reuse, R78, R27 ;  /* 0x0000004e0a3d7223 */ /* 0x040fe2000000001b */
[C---:B------:R-:W-:Y:S01]  /*22e0*/  FFMA R77, R10.reuse, R62, R77 ;  /* 0x0000003e0a4d7223 */ /* 0x040fe2000000004d */
[----:B------:R-:W-:Y:S01]  /*22f0*/  FFMA R5, R10, R70, R5 ;  /* 0x000000460a057223 */ /* 0x000fe20000000005 */
[C---:B------:R-:W-:Y:S01]  /*2300*/  FFMA R60, R11.reuse, R78, R60 ;  /* 0x0000004e0b3c7223 */ /* 0x040fe2000000003c */
[C---:B------:R-:W-:Y:S01]  /*2310*/  FFMA R68, R11.reuse, R62, R68 ;  /* 0x0000003e0b447223 */ /* 0x040fe20000000044 */
[----:B------:R-:W-:Y:S01]  /*2320*/  FFMA R76, R11, R70, R76 ;  /* 0x000000460b4c7223 */ /* 0x000fe2000000004c */
[C---:B0-----:R-:W-:Y:S01]  /*2330*/  FFMA R10, R39.reuse, R66, R18 ;  /* 0x00000042270a7223 */ /* 0x041fe20000000012 */
        /* <DEDUP_REMOVED lines=9> */
[----:B------:R-:W-:Y:S01]  /*23d0*/  UIADD3 UR5, UPT, UPT, UR5, 0x1, URZ ;  /* 0x0000000105057890 */ /* 0x000fe2000fffe0ff */
[C---:B-1----:R-:W-:Y:S01]  /*23e0*/  FFMA R12, R72.reuse, R39, R13 ;  /* 0x00000027480c7223 */ /* 0x042fe2000000000d */
        /* <DEDUP_REMOVED lines=9> */
[----:B------:R-:W-:-:S02]  /*2480*/  FFMA R30, R74, R47, R89 ;  /* 0x0000002f4a1e7223 */ /* 0x000fc40000000059 */
[----:B------:R-:W0:Y:S01]  /*2490*/  LDC R89, c[0x0][0x39c] ;  /* 0x0000e700ff597b82 */ /* 0x000e220000000800 */
[C---:B------:R-:W-:Y:S01]  /*24a0*/  FFMA R53, R8.reuse, R78, R53 ;  /* 0x0000004e08357223 */ /* 0x040fe20000000035 */
[C---:B------:R-:W-:Y:S01]  /*24b0*/  FFMA R81, R8.reuse, R62, R81 ;  /* 0x0000003e08517223 */ /* 0x040fe20000000051 */
[----:B------:R-:W-:Y:S01]  /*24c0*/  FFMA R69, R8, R70, R25 ;  /* 0x0000004608457223 */ /* 0x000fe20000000019 */
[C---:B------:R-:W-:Y:S01]  /*24d0*/  FFMA R8, R64.reuse, R39, R17 ;  /* 0x0000002740087223 */ /* 0x040fe20000000011 */
[----:B------:R-:W-:Y:S01]  /*24e0*/  UISETP.NE.AND UP0, UPT, UR5, URZ, UPT ;  /* 0x000000ff0500728c */ /* 0x000fe2000bf05270 */
[-C--:B------:R-:W-:Y:S01]  /*24f0*/  FFMA R16, R64, R31.reuse, R16 ;  /* 0x0000001f40107223 */ /* 0x080fe20000000010 */
[----:B------:R-:W-:Y:S01]  /*2500*/  FFMA R17, R65, R31, R112 ;  /* 0x0000001f41117223 */ /* 0x000fe20000000070 */
[----:B------:R-:W-:Y:S01]  /*2510*/  FFMA R31, R75, R47, R36 ;  /* 0x0000002f4b1f7223 */ /* 0x000fe20000000024 */
[C---:B------:R-:W-:Y:S01]  /*2520*/  FFMA R80, R9.reuse, R62, R80 ;  /* 0x0000003e09507223 */ /* 0x040fe20000000050 */
[----:B------:R-:W-:Y:S01]  /*2530*/  FFMA R78, R9, R70, R118 ;  /* 0x00000046094e7223 */ /* 0x000fe20000000076 */
[C---:B------:R-:W-:Y:S01]  /*2540*/  FFMA R36, R72.reuse, R55, R37 ;  /* 0x0000003748247223 */ /* 0x040fe20000000025 */
[----:B------:R-:W-:Y:S01]  /*2550*/  FFMA R9, R39, R65, R114 ;  /* 0x0000004127097223 */ /* 0x000fe20000000072 */
[----:B------:R-:W-:Y:S01]  /*2560*/  FFMA R37, R73, R55, R38 ;  /* 0x0000003749257223 */ /* 0x000fe20000000026 */
[----:B------:R-:W-:Y:S01]  /*2570*/  FFMA R52, R72, R79, R53 ;  /* 0x0000004f48347223 */ /* 0x000fe20000000035 */
[-C--:B------:R-:W-:Y:S01]  /*2580*/  FFMA R32, R64, R55.reuse, R32 ;  /* 0x0000003740207223 */ /* 0x080fe20000000020 */
[-C--:B------:R-:W-:Y:S01]  /*2590*/  FFMA R33, R65, R55.reuse, R108 ;  /* 0x0000003741217223 */ /* 0x080fe2000000006c */
[-C--:B------:R-:W-:Y:S01]  /*25a0*/  FFMA R34, R66, R55.reuse, R34 ;  /* 0x0000003742227223 */ /* 0x080fe20000000022 */
[CC--:B------:R-:W-:Y:S01]  /*25b0*/  FFMA R38, R74.reuse, R55.reuse, R87 ;  /* 0x000000374a267223 */ /* 0x0c0fe20000000057 */
[----:B------:R-:W-:Y:S01]  /*25c0*/  FFMA R39, R75, R55, R44 ;  /* 0x000000374b277223 */ /* 0x000fe2000000002c */
[-C--:B------:R-:W-:Y:S01]  /*25d0*/  FFMA R53, R73, R79.reuse, R54 ;  /* 0x0000004f49357223 */ /* 0x080fe20000000036 */
[-C--:B------:R-:W-:Y:S01]  /*25e0*/  FFMA R54, R74, R79.reuse, R61 ;  /* 0x0000004f4a367223 */ /* 0x080fe2000000003d */
        /* <DEDUP_REMOVED lines=18> */
[-C--:B------:R-:W-:Y:S01]  /*2710*/  FFMA R68, R72, R71.reuse, R69 ;  /* 0x0000004748447223 */ /* 0x080fe20000000045 */
[-C--:B------:R-:W-:Y:S01]  /*2720*/  FFMA R64, R64, R71.reuse, R116 ;  /* 0x0000004740407223 */ /* 0x080fe20000000074 */
[-C--:B------:R-:W-:Y:S01]  /*2730*/  FFMA R65, R65, R71.reuse, R102 ;  /* 0x0000004741417223 */ /* 0x080fe20000000066 */
[----:B------:R-:W-:Y:S01]  /*2740*/  FFMA R66, R66, R71, R96 ;  /* 0x0000004742427223 */ /* 0x000fe20000000060 */
[C---:B------:R-:W-:Y:S01]  /*2750*/  FFMA R45, R73.reuse, R83, R46 ;  /* 0x00000053492d7223 */ /* 0x040fe2000000002e */
[-C--:B------:R-:W-:Y:S01]  /*2760*/  FFMA R69, R73, R71.reuse, R78 ;  /* 0x0000004749457223 */ /* 0x080fe2000000004e */
[C---:B------:R-:W-:Y:S01]  /*2770*/  FFMA R70, R74.reuse, R71, R5 ;  /* 0x000000474a467223 */ /* 0x040fe20000000005 */
[-C--:B------:R-:W-:Y:S01]  /*2780*/  FFMA R46, R74, R83.reuse, R85 ;  /* 0x000000534a2e7223 */ /* 0x080fe20000000055 */
[C---:B------:R-:W-:Y:S01]  /*2790*/  FFMA R47, R75.reuse, R83, R82 ;  /* 0x000000534b2f7223 */ /* 0x040fe20000000052 */
[----:B------:R-:W-:Y:S01]  /*27a0*/  FFMA R71, R75, R71, R76 ;  /* 0x000000474b477223 */ /* 0x000fe2000000004c */
[----:B0-----:R-:W-:-:S02]  /*27b0*/  LEA R2, R89, R2, 0x3 ;  /* 0x0000000259027211 */ /* 0x001fc400078e18ff */
[----:B------:R-:W-:Y:S01]  /*27c0*/  IADD3 R6, PT, PT, R6, 0x8, RZ ;  /* 0x0000000806067810 */ /* 0x000fe20007ffe0ff */
[----:B------:R-:W-:Y:S06]  /*27d0*/  BAR.SYNC.DEFER_BLOCKING 0x0 ;  /* 0x0000000000007b1d */ /* 0x000fec0000010000 */
[----:B------:R-:W-:Y:S05]  /*27e0*/  BRA.U UP0, `(.L_x_1) ;  /* 0xffffffdd001c7547 */ /* 0x000fea000b83ffff */
.L_x_0:
[----:B------:R-:W1:Y:S01]  /*27f0*/  S2R R2, SR_CTAID.Y ;  /* 0x0000000000027919 */ /* 0x000e620000002600 */
[----:B------:R-:W2:Y:S01]  /*2800*/  LDC R81, c[0x0][0x39c] ;  /* 0x0000e700ff517b82 */ /* 0x000ea20000000800 */
[----:B------:R-:W3:Y:S07]  /*2810*/  S2R R7, SR_CTAID.X ;  /* 0x0000000000077919 */ /* 0x000eee0000002500 */
[----:B------:R-:W4:Y:S01]  /*2820*/  LDC.64 R4, c[0x0][0x390] ;  /* 0x0000e400ff047b82 */ /* 0x000f220000000a00 */
[----:B-1----:R-:W-:-:S02]  /*2830*/  LEA R3, R2, R3, 0x4 ;  /* 0x0000000302037211 */ /* 0x002fc400078e20ff */
[----:B---3--:R-:W-:Y:S02]  /*2840*/  LEA R2, R7, R0, 0x4 ;  /* 0x0000000007027211 */ /* 0x008fe400078e20ff */
[----:B------:R-:W-:Y:S02]  /*2850*/  SHF.L.U32 R0, R3, 0x3, RZ ;  /* 0x0000000303007819 */ /* 0x000fe400000006ff */
[----:B------:R-:W-:-:S05]  /*2860*/  SHF.L.U32 R3, R2, 0x3, RZ ;  /* 0x0000000302037819 */ /* 0x000fca00000006ff */
[----:B--2---:R-:W-:-:S04]  /*2870*/  IMAD R3, R0, R81, R3 ;  /* 0x0000005100037224 */ /* 0x004fc800078e0203 */
[----:B----4-:R-:W-:-:S05]  /*2880*/  IMAD.WIDE R2, R3, 0x4, R4 ;  /* 0x0000000403027825 */ /* 0x010fca00078e0204 */
[----:B0-----:R0:W-:Y:S01]  /*2890*/  STG.E.128 desc[UR10][R2.64], R8 ;  /* 0x0000000802007986 */ /* 0x0011e2000c101d0a */
[----:B------:R-:W-:-:S03]  /*28a0*/  IMAD.WIDE R4, R81, 0x4, R2 ;  /* 0x0000000451047825 */ /* 0x000fc600078e0202 */
[----:B------:R-:W-:Y:S01]  /*28b0*/  STG.E.128 desc[UR10][R2.64+0x10], R12 ;  /* 0x0000100c02007986 */ /* 0x000fe2000c101d0a */
[----:B------:R-:W-:-:S03]  /*28c0*/  IMAD.WIDE R6, R81, 0x4, R4 ;  /* 0x0000000451067825 */ /* 0x000fc600078e0204 */
[----:B------:R-:W-:Y:S04]  /*28d0*/  STG.E.128 desc[UR10][R4.64], R16 ;  /* 0x0000001004007986 */ /* 0x000fe8000c101d0a */
[----:B------:R-:W-:Y:S01]  /*28e0*/  STG.E.128 desc[UR10][R4.64+0x10], R20 ;  /* 0x0000101404007986 */ /* 0x000fe2000c101d0a */
        /* <DEDUP_REMOVED lines=10> */
[----:B0-----:R-:W-:-:S03]  /*2990*/  IMAD.WIDE R8, R81, 0x4, R78 ;  /* 0x0000000451087825 */ /* 0x001fc600078e024e */
[----:B------:R-:W-:Y:S04]  /*29a0*/  STG.E.128 desc[UR10][R76.64], R48 ;  /* 0x000000304c007986 */ /* 0x000fe8000c101d0a */
[----:B------:R-:W-:Y:S04]  /*29b0*/  STG.E.128 desc[UR10][R76.64+0x10], R52 ;  /* 0x000010344c007986 */ /* 0x000fe8000c101d0a */
[----:B------:R-:W-:Y:S04]  /*29c0*/  STG.E.128 desc[UR10][R78.64], R56 ;  /* 0x000000384e007986 */ /* 0x000fe8000c101d0a */
[----:B------:R-:W-:Y:S04]  /*29d0*/  STG.E.128 desc[UR10][R78.64+0x10], R60 ;  /* 0x0000103c4e007986 */ /* 0x000fe8000c101d0a */
[----:B------:R-:W-:Y:S04]  /*29e0*/  STG.E.128 desc[UR10][R8.64], R64 ;  /* 0x0000004008007986 */ /* 0x000fe8000c101d0a */
[----:B------:R-:W-:Y:S01]  /*29f0*/  STG.E.128 desc[UR10][R8.64+0x10], R68 ;  /* 0x0000104408007986 */ /* 0x000fe2000c101d0a */
[----:B------:R-:W-:Y:S05]  /*2a00*/  EXIT ;  /* 0x000000000000794d */ /* 0x000fea0003800000 */
.L_x_2:
[----:B------:R-:W-:-:S00]  /*2a10*/  BRA `(.L_x_2) ;  /* 0xfffffffc00fc7947 */ /* 0x000fc0000383ffff */
[----:B------:R-:W-:-:S00]  /*2a20*/  NOP ;  /* 0x0000000000007918 */ /* 0x000fc00000000000 */
        /* <DEDUP_REMOVED lines=13> */
.L_x_3:


//--------------------- .nv.shared._Z8sgemm_v1PfS_S_iii --------------------------
	.section	.nv.shared._Z8sgemm_v1PfS_S_iii,"aw",@nobits
	.sectionflags	@""
	.align	4
.nv.shared._Z8sgemm_v1PfS_S_iii:
	.zero		9216


//--------------------- .nv.shared.reserved.0     --------------------------
	.section	.nv.shared.reserved.0,"aw",@nobits
	.weak		__nv_reservedSMEM_offset_0_alias
	.size		__nv_reservedSMEM_offset_0_alias, 0, 64
	.other		__nv_reservedSMEM_offset_0_alias,@"STO_CUDA_RESERVED_SHARED STV_DEFAULT"
__nv_reservedSMEM_offset_0_alias:
	.zero		0
	.zero		64


//--------------------- .nv.constant0._Z8sgemm_v1PfS_S_iii --------------------------
	.section	.nv.constant0._Z8sgemm_v1PfS_S_iii,"a",@progbits
	.sectionflags	@""
	.align	4
.nv.constant0._Z8sgemm_v1PfS_S_iii:
	.zero		932


//--------------------- SYMBOLS --------------------------

	.type		.nv.reservedSmem.offset0,@object
	.size		.nv.reservedSmem.offset0,0x4
	.type		.nv.reservedSmem.cap,@object
	.size		.nv.reservedSmem.cap,0x4
